// auto-generated by cutlass_sweep.gemm — config: {"arch": "sm_100", "cluster_m": 1, "cluster_n": 1, "dtype": "bf16", "dtype_b": "bf16", "layout": "nt", "stages": 2, "tile_k": 128, "tile_m": 64, "tile_n": 128}
#include "cutlass/cutlass.h"
#include "cutlass/gemm/collective/collective_builder.hpp"
#include "cutlass/gemm/device/gemm_universal_adapter.h"
#include "cutlass/gemm/kernel/gemm_universal.hpp"
#include "cutlass/epilogue/collective/collective_builder.hpp"

using ElemA = cutlass::bfloat16_t;
using ElemB = cutlass::bfloat16_t;
using ElemCD = cutlass::bfloat16_t;
using Acc  = float;
using TileShape    = cute::Shape<cute::_64, cute::_128, cute::_128>;
using ClusterShape = cute::Shape<cute::_1, cute::_1, cute::_1>;

using CollectiveEpilogue = typename cutlass::epilogue::collective::CollectiveBuilder<
    cutlass::arch::Sm100, cutlass::arch::OpClassTensorOp,
    TileShape, ClusterShape,
    cutlass::epilogue::collective::EpilogueTileAuto,
    Acc, Acc,
    ElemCD, cutlass::layout::RowMajor, 128 / cutlass::sizeof_bits<ElemCD>::value,
    ElemCD, cutlass::layout::RowMajor, 128 / cutlass::sizeof_bits<ElemCD>::value,
    cutlass::epilogue::collective::EpilogueScheduleAuto
  >::CollectiveOp;

using CollectiveMainloop = typename cutlass::gemm::collective::CollectiveBuilder<
    cutlass::arch::Sm100, cutlass::arch::OpClassTensorOp,
    ElemA, cutlass::layout::RowMajor, 128 / cutlass::sizeof_bits<ElemA>::value,
    ElemB, cutlass::layout::ColumnMajor, 128 / cutlass::sizeof_bits<ElemB>::value,
    Acc,
    TileShape, ClusterShape,
    cutlass::gemm::collective::StageCount<2>,
    cutlass::gemm::collective::KernelScheduleAuto
  >::CollectiveOp;

using GemmKernel = cutlass::gemm::kernel::GemmUniversal<
    cute::Shape<int,int,int,int>,
    CollectiveMainloop,
    CollectiveEpilogue
>;
using Gemm = cutlass::gemm::device::GemmUniversalAdapter<GemmKernel>;

// Force the device kernel symbol into the cubin without needing a host main.
auto* _anchor = &cutlass::device_kernel<GemmKernel>;


// ===== COMPILED SASS (sm_100a) =====

	.target	sm_100a

	.elftype	@"ET_EXEC"


//--------------------- .note.nv.tkinfo           --------------------------
	.section	.note.nv.tkinfo,"",@"SHT_NOTE"
	.sectionflags	@"SHF_NOTE_NV_TKINFO"
	.tkinfo
        /*0018*/ 	.word	0x00000002
        /*0030*/ 	.string	""
        /*0030*/ 	.string	"ptxas"
        /*0030*/ 	.string	"Cuda compilation tools, release 13.0, V13.0.88"
        /*0030*/ 	.string	"Build cuda_13.0.r13.0/compiler.36424714_0"
        /*0030*/ 	.string	"-arch sm_100a -m 64 "



//--------------------- .note.nv.cuinfo           --------------------------
	.section	.note.nv.cuinfo,"",@"SHT_NOTE"
	.sectionflags	@"SHF_NOTE_NV_CUINFO"
        /*0018*/ 	.short	0x0002
        /*001a*/ 	.short	0x0064
        /*001c*/ 	.short	0x0082
	.zero		2


//--------------------- .nv.info                  --------------------------
	.section	.nv.info,"",@"SHT_CUDA_INFO"
	.align	4


	//----- nvinfo : EIATTR_REGCOUNT
	.align		4
        /*0000*/ 	.byte	0x04, 0x2f
        /*0002*/ 	.short	(.L_19 - .L_18)
	.align		4
.L_18:
        /*0004*/ 	.word	index@(_ZN7cutlass13device_kernelINS_4gemm6kernel13GemmUniversalIN4cute5tupleIJiiiiEEENS1_10collective13CollectiveMmaINS1_35MainloopSm100TmaUmmaWarpSpecializedILi2ELi2ELi4ENS5_IJNS4_1CILi1EEESB_SB_EEEEENS5_IJNSA_ILi64EEENSA_ILi128EEESF_EEENS_10bfloat16_tENS5_IJlSB_lEEESH_SI_NS4_8TiledMMAINS4_8MMA_AtomIJNS4_20SM100_MMA_F16BF16_SSISH_SH_fLi64ELi128ELNS4_4UMMA5MajorE0ELSN_0ELNSM_7ScaleInE0ELSO_0EEEEEENS4_6LayoutISC_NS5_IJNSA_ILi0EEESS_SS_EEEEENS5_IJNS4_10UnderscoreESV_SV_EEEEENS4_13SM90_TMA_LOADENS4_14ComposedLayoutINS4_7SwizzleILi3ELi4ELi3EEENS4_18smem_ptr_flag_bitsILi16EEENSR_INS5_IJNSA_ILi8EEESE_EEENS5_IJSE_SB_EEEEEEEvNS4_8identityESY_S18_vS19_EENS_8epilogue10collective18CollectiveEpilogueINS1B_23Sm100TmaWarpSpecializedILi4ELi2ELi16ELb1ELb0EEEJSG_NS5_IJNSR_ISE_SB_EENSR_INSA_ILi32EEESB_EEEEESH_SI_SH_SI_NS1B_6fusion15FusionCallbacksIS1F_NS1K_17LinearCombinationISH_fSH_fLNS_15FloatRoundStyleE2EEESG_S1J_JEEENS4_5SM1004TMEM4LOAD26SM100_TMEM_LOAD_16dp256b4xESY_NSZ_INS10_ILi2ELi4ELi3EEES13_NSR_INS5_IJS14_S1H_EEENS5_IJS1H_SB_EEEEEEENS4_17SM75_U32x4_LDSM_NENS4_14SM90_TMA_STOREES1Y_NS4_17SM90_U32x4_STSM_NENS4_39AutoVectorizingCopyWithAssumedAlignmentILi128EEEEEEvvEEEEvNT_6ParamsE)
        /*0008*/ 	.word	0x0000005b


	//----- nvinfo : EIATTR_FRAME_SIZE
	.align		4
.L_19:
        /*000c*/ 	.byte	0x04, 0x11
        /*000e*/ 	.short	(.L_21 - .L_20)
	.align		4
.L_20:
        /*0010*/ 	.word	index@($__internal_2_$__cuda_sm10x_tcgen05_guardrail_trap_unallocated_columns_being_dealloced)
        /*0014*/ 	.word	0x00000000


	//----- nvinfo : EIATTR_FRAME_SIZE
	.align		4
.L_21:
        /*0018*/ 	.byte	0x04, 0x11
        /*001a*/ 	.short	(.L_23 - .L_22)
	.align		4
.L_22:
        /*001c*/ 	.word	index@($__internal_1_$__cuda_sm10x_tcgen05_guardrail_trap_phase_invalid_during_alloc)
        /*0020*/ 	.word	0x00000000


	//----- nvinfo : EIATTR_FRAME_SIZE
	.align		4
.L_23:
        /*0024*/ 	.byte	0x04, 0x11
        /*0026*/ 	.short	(.L_25 - .L_24)
	.align		4
.L_24:
        /*0028*/ 	.word	index@($__internal_0_$__cuda_sm10x_tcgen05_guardrail_trap_col_being_dealloced_not_returned_by_alloc)
        /*002c*/ 	.word	0x00000000


	//----- nvinfo : EIATTR_FRAME_SIZE
	.align		4
.L_25:
        /*0030*/ 	.byte	0x04, 0x11
        /*0032*/ 	.short	(.L_27 - .L_26)
	.align		4
.L_26:
        /*0034*/ 	.word	index@(_ZN7cutlass13device_kernelINS_4gemm6kernel13GemmUniversalIN4cute5tupleIJiiiiEEENS1_10collective13CollectiveMmaINS1_35MainloopSm100TmaUmmaWarpSpecializedILi2ELi2ELi4ENS5_IJNS4_1CILi1EEESB_SB_EEEEENS5_IJNSA_ILi64EEENSA_ILi128EEESF_EEENS_10bfloat16_tENS5_IJlSB_lEEESH_SI_NS4_8TiledMMAINS4_8MMA_AtomIJNS4_20SM100_MMA_F16BF16_SSISH_SH_fLi64ELi128ELNS4_4UMMA5MajorE0ELSN_0ELNSM_7ScaleInE0ELSO_0EEEEEENS4_6LayoutISC_NS5_IJNSA_ILi0EEESS_SS_EEEEENS5_IJNS4_10UnderscoreESV_SV_EEEEENS4_13SM90_TMA_LOADENS4_14ComposedLayoutINS4_7SwizzleILi3ELi4ELi3EEENS4_18smem_ptr_flag_bitsILi16EEENSR_INS5_IJNSA_ILi8EEESE_EEENS5_IJSE_SB_EEEEEEEvNS4_8identityESY_S18_vS19_EENS_8epilogue10collective18CollectiveEpilogueINS1B_23Sm100TmaWarpSpecializedILi4ELi2ELi16ELb1ELb0EEEJSG_NS5_IJNSR_ISE_SB_EENSR_INSA_ILi32EEESB_EEEEESH_SI_SH_SI_NS1B_6fusion15FusionCallbacksIS1F_NS1K_17LinearCombinationISH_fSH_fLNS_15FloatRoundStyleE2EEESG_S1J_JEEENS4_5SM1004TMEM4LOAD26SM100_TMEM_LOAD_16dp256b4xESY_NSZ_INS10_ILi2ELi4ELi3EEES13_NSR_INS5_IJS14_S1H_EEENS5_IJS1H_SB_EEEEEEENS4_17SM75_U32x4_LDSM_NENS4_14SM90_TMA_STOREES1Y_NS4_17SM90_U32x4_STSM_NENS4_39AutoVectorizingCopyWithAssumedAlignmentILi128EEEEEEvvEEEEvNT_6ParamsE)
        /*0038*/ 	.word	0x00000000


	//----- nvinfo : EIATTR_MIN_STACK_SIZE
	.align		4
.L_27:
        /*003c*/ 	.byte	0x04, 0x12
        /*003e*/ 	.short	(.L_29 - .L_28)
	.align		4
.L_28:
        /*0040*/ 	.word	index@(_ZN7cutlass13device_kernelINS_4gemm6kernel13GemmUniversalIN4cute5tupleIJiiiiEEENS1_10collective13CollectiveMmaINS1_35MainloopSm100TmaUmmaWarpSpecializedILi2ELi2ELi4ENS5_IJNS4_1CILi1EEESB_SB_EEEEENS5_IJNSA_ILi64EEENSA_ILi128EEESF_EEENS_10bfloat16_tENS5_IJlSB_lEEESH_SI_NS4_8TiledMMAINS4_8MMA_AtomIJNS4_20SM100_MMA_F16BF16_SSISH_SH_fLi64ELi128ELNS4_4UMMA5MajorE0ELSN_0ELNSM_7ScaleInE0ELSO_0EEEEEENS4_6LayoutISC_NS5_IJNSA_ILi0EEESS_SS_EEEEENS5_IJNS4_10UnderscoreESV_SV_EEEEENS4_13SM90_TMA_LOADENS4_14ComposedLayoutINS4_7SwizzleILi3ELi4ELi3EEENS4_18smem_ptr_flag_bitsILi16EEENSR_INS5_IJNSA_ILi8EEESE_EEENS5_IJSE_SB_EEEEEEEvNS4_8identityESY_S18_vS19_EENS_8epilogue10collective18CollectiveEpilogueINS1B_23Sm100TmaWarpSpecializedILi4ELi2ELi16ELb1ELb0EEEJSG_NS5_IJNSR_ISE_SB_EENSR_INSA_ILi32EEESB_EEEEESH_SI_SH_SI_NS1B_6fusion15FusionCallbacksIS1F_NS1K_17LinearCombinationISH_fSH_fLNS_15FloatRoundStyleE2EEESG_S1J_JEEENS4_5SM1004TMEM4LOAD26SM100_TMEM_LOAD_16dp256b4xESY_NSZ_INS10_ILi2ELi4ELi3EEES13_NSR_INS5_IJS14_S1H_EEENS5_IJS1H_SB_EEEEEEENS4_17SM75_U32x4_LDSM_NENS4_14SM90_TMA_STOREES1Y_NS4_17SM90_U32x4_STSM_NENS4_39AutoVectorizingCopyWithAssumedAlignmentILi128EEEEEEvvEEEEvNT_6ParamsE)
        /*0044*/ 	.word	0x00000000
.L_29:


//--------------------- .nv.compat                --------------------------
	.section	.nv.compat,"",@"SHT_CUDA_COMPAT_INFO"
	.align	4
        /*0000*/ 	.byte	0x02, 0x09, 0x01, 0x00, 0x02, 0x02, 0x02, 0x00, 0x02, 0x05, 0x05, 0x00, 0x03, 0x07, 0x01, 0x01
        /*0010*/ 	.byte	0x02, 0x03, 0x01, 0x00, 0x02, 0x06, 0x01, 0x00, 0x04, 0x0b, 0x08, 0x00, 0x09, 0x00, 0x00, 0x00
        /*0020*/ 	.byte	0x00, 0x00, 0x00, 0x00


//--------------------- .nv.info._ZN7cutlass13device_kernelINS_4gemm6kernel13GemmUniversalIN4cute5tupleIJiiiiEEENS1_10collective13CollectiveMmaINS1_35MainloopSm100TmaUmmaWarpSpecializedILi2ELi2ELi4ENS5_IJNS4_1CILi1EEESB_SB_EEEEENS5_IJNSA_ILi64EEENSA_ILi128EEESF_EEENS_10bfloat16_tENS5_IJlSB_lEEESH_SI_NS4_8TiledMMAINS4_8MMA_AtomIJNS4_20SM100_MMA_F16BF16_SSISH_SH_fLi64ELi128ELNS4_4UMMA5MajorE0ELSN_0ELNSM_7ScaleInE0ELSO_0EEEEEENS4_6LayoutISC_NS5_IJNSA_ILi0EEESS_SS_EEEEENS5_IJNS4_10UnderscoreESV_SV_EEEEENS4_13SM90_TMA_LOADENS4_14ComposedLayoutINS4_7SwizzleILi3ELi4ELi3EEENS4_18smem_ptr_flag_bitsILi16EEENSR_INS5_IJNSA_ILi8EEESE_EEENS5_IJSE_SB_EEEEEEEvNS4_8identityESY_S18_vS19_EENS_8epilogue10collective18CollectiveEpilogueINS1B_23Sm100TmaWarpSpecializedILi4ELi2ELi16ELb1ELb0EEEJSG_NS5_IJNSR_ISE_SB_EENSR_INSA_ILi32EEESB_EEEEESH_SI_SH_SI_NS1B_6fusion15FusionCallbacksIS1F_NS1K_17LinearCombinationISH_fSH_fLNS_15FloatRoundStyleE2EEESG_S1J_JEEENS4_5SM1004TMEM4LOAD26SM100_TMEM_LOAD_16dp256b4xESY_NSZ_INS10_ILi2ELi4ELi3EEES13_NSR_INS5_IJS14_S1H_EEENS5_IJS1H_SB_EEEEEEENS4_17SM75_U32x4_LDSM_NENS4_14SM90_TMA_STOREES1Y_NS4_17SM90_U32x4_STSM_NENS4_39AutoVectorizingCopyWithAssumedAlignmentILi128EEEEEEvvEEEEvNT_6ParamsE --------------------------
	.section	.nv.info._ZN7cutlass13device_kernelINS_4gemm6kernel13GemmUniversalIN4cute5tupleIJiiiiEEENS1_10collective13CollectiveMmaINS1_35MainloopSm100TmaUmmaWarpSpecializedILi2ELi2ELi4ENS5_IJNS4_1CILi1EEESB_SB_EEEEENS5_IJNSA_ILi64EEENSA_ILi128EEESF_EEENS_10bfloat16_tENS5_IJlSB_lEEESH_SI_NS4_8TiledMMAINS4_8MMA_AtomIJNS4_20SM100_MMA_F16BF16_SSISH_SH_fLi64ELi128ELNS4_4UMMA5MajorE0ELSN_0ELNSM_7ScaleInE0ELSO_0EEEEEENS4_6LayoutISC_NS5_IJNSA_ILi0EEESS_SS_EEEEENS5_IJNS4_10UnderscoreESV_SV_EEEEENS4_13SM90_TMA_LOADENS4_14ComposedLayoutINS4_7SwizzleILi3ELi4ELi3EEENS4_18smem_ptr_flag_bitsILi16EEENSR_INS5_IJNSA_ILi8EEESE_EEENS5_IJSE_SB_EEEEEEEvNS4_8identityESY_S18_vS19_EENS_8epilogue10collective18CollectiveEpilogueINS1B_23Sm100TmaWarpSpecializedILi4ELi2ELi16ELb1ELb0EEEJSG_NS5_IJNSR_ISE_SB_EENSR_INSA_ILi32EEESB_EEEEESH_SI_SH_SI_NS1B_6fusion15FusionCallbacksIS1F_NS1K_17LinearCombinationISH_fSH_fLNS_15FloatRoundStyleE2EEESG_S1J_JEEENS4_5SM1004TMEM4LOAD26SM100_TMEM_LOAD_16dp256b4xESY_NSZ_INS10_ILi2ELi4ELi3EEES13_NSR_INS5_IJS14_S1H_EEENS5_IJS1H_SB_EEEEEEENS4_17SM75_U32x4_LDSM_NENS4_14SM90_TMA_STOREES1Y_NS4_17SM90_U32x4_STSM_NENS4_39AutoVectorizingCopyWithAssumedAlignmentILi128EEEEEEvvEEEEvNT_6ParamsE,"",@"SHT_CUDA_INFO"
	.sectionflags	@""
	.align	4


	//----- nvinfo : EIATTR_CUDA_API_VERSION
	.align		4
        /*0000*/ 	.byte	0x04, 0x37
        /*0002*/ 	.short	(.L_31 - .L_30)
.L_30:
        /*0004*/ 	.word	0x00000082


	//----- nvinfo : EIATTR_KPARAM_INFO
	.align		4
.L_31:
        /*0008*/ 	.byte	0x04, 0x17
        /*000a*/ 	.short	(.L_33 - .L_32)
.L_32:
        /*000c*/ 	.word	0x00000000
        /*0010*/ 	.short	0x0000
        /*0012*/ 	.short	0x0000
        /*0014*/ 	.byte	0x00, 0xf0, 0x01, 0x20


	//----- nvinfo : EIATTR_AT_ENTRY_FRAGMENTS
	.align		4
.L_33:
        /*0018*/ 	.byte	0x04, 0x4f
        /*001a*/ 	.short	(.L_35 - .L_34)


	//   ....[0]....
.L_34:
        /*001c*/ 	.word	0x00000006


	//----- nvinfo : EIATTR_RESERVED_SMEM_USED
	.align		4
.L_35:
        /*0020*/ 	.byte	0x01, 0x41
	.zero		2


	//----- nvinfo : EIATTR_SPARSE_MMA_MASK
	.align		4
        /*0024*/ 	.byte	0x03, 0x50
        /*0026*/ 	.short	0x0000


	//----- nvinfo : EIATTR_TCGEN05_1CTA_USED
	.align		4
        /*0028*/ 	.byte	0x01, 0x51
	.zero		2


	//----- nvinfo : EIATTR_MAXREG_COUNT
	.align		4
        /*002c*/ 	.byte	0x03, 0x1b
        /*002e*/ 	.short	0x00ff


	//----- nvinfo : EIATTR_NUM_BARRIERS
	.align		4
        /*0030*/ 	.byte	0x02, 0x4c
        /*0032*/ 	.byte	0x07
	.zero		1


	//----- nvinfo : EIATTR_EXTERNS
	.align		4
        /*0034*/ 	.byte	0x04, 0x0f
        /*0036*/ 	.short	(.L_37 - .L_36)


	//   ....[0]....
	.align		4
.L_36:
        /*0038*/ 	.word	index@(__assertfail)


	//----- nvinfo : EIATTR_MERCURY_ISA_VERSION
	.align		4
.L_37:
        /*003c*/ 	.byte	0x03, 0x5f
        /*003e*/ 	.short	0x0101


	//----- nvinfo : EIATTR_INT_WARP_WIDE_INSTR_OFFSETS
	.align		4
        /*0040*/ 	.byte	0x04, 0x31
        /*0042*/ 	.short	(.L_39 - .L_38)


	//   ....[0]....
.L_38:
        /*0044*/ 	.word	0x00001f10


	//   ....[1]....
        /*0048*/ 	.word	0x00003a60


	//   ....[2]....
        /*004c*/ 	.word	0x00003a80


	//   ....[3]....
        /*0050*/ 	.word	0x00003ab0


	//   ....[4]....
        /*0054*/ 	.word	0x000043f0


	//   ....[5]....
        /*0058*/ 	.word	0x00004460


	//   ....[6]....
        /*005c*/ 	.word	0x00004540


	//   ....[7]....
        /*0060*/ 	.word	0x000045c0


	//   ....[8]....
        /*0064*/ 	.word	0x000046d0


	//   ....[9]....
        /*0068*/ 	.word	0x00004760


	//   ....[10]....
        /*006c*/ 	.word	0x00004940


	//   ....[11]....
        /*0070*/ 	.word	0x00004aa0


	//----- nvinfo : EIATTR_COOP_GROUP_MASK_REGIDS
	.align		4
.L_39:
        /*0074*/ 	.byte	0x04, 0x29
        /*0076*/ 	.short	(.L_41 - .L_40)


	//   ....[0]....
.L_40:
        /*0078*/ 	.word	0xffffffff


	//   ....[1]....
        /*007c*/ 	.word	0xffffffff


	//   ....[2]....
        /*0080*/ 	.word	0xffffffff


	//   ....[3]....
        /*0084*/ 	.word	0xffffffff


	//   ....[4]....
        /*0088*/ 	.word	0xffffffff


	//   ....[5]....
        /*008c*/ 	.word	0xffffffff


	//   ....[6]....
        /*0090*/ 	.word	0xffffffff


	//   ....[7]....
        /*0094*/ 	.word	0xffffffff


	//   ....[8]....
        /*0098*/ 	.word	0xffffffff


	//   ....[9]....
        /*009c*/ 	.word	0xffffffff


	//   ....[10]....
        /*00a0*/ 	.word	0xffffffff


	//   ....[11]....
        /*00a4*/ 	.word	0xffffffff


	//   ....[12]....
        /*00a8*/ 	.word	0xffffffff


	//----- nvinfo : EIATTR_COOP_GROUP_INSTR_OFFSETS
	.align		4
.L_41:
        /*00ac*/ 	.byte	0x04, 0x28
        /*00ae*/ 	.short	(.L_43 - .L_42)


	//   ....[0]....
.L_42:
        /*00b0*/ 	.word	0x00000090


	//   ....[1]....
        /*00b4*/ 	.word	0x000004d0


	//   ....[2]....
        /*00b8*/ 	.word	0x00000600


	//   ....[3]....
        /*00bc*/ 	.word	0x000007a0


	//   ....[4]....
        /*00c0*/ 	.word	0x000008a0


	//   ....[5]....
        /*00c4*/ 	.word	0x00000a10


	//   ....[6]....
        /*00c8*/ 	.word	0x00000bb0


	//   ....[7]....
        /*00cc*/ 	.word	0x00001df0


	//   ....[8]....
        /*00d0*/ 	.word	0x00002ab0


	//   ....[9]....
        /*00d4*/ 	.word	0x00002cc0


	//   ....[10]....
        /*00d8*/ 	.word	0x00002cf0


	//   ....[11]....
        /*00dc*/ 	.word	0x00003940


	//   ....[12]....
        /*00e0*/ 	.word	0x00003b70


	//----- nvinfo : EIATTR_VRC_CTA_INIT_COUNT
	.align		4
.L_43:
        /*00e4*/ 	.byte	0x02, 0x4a
        /*00e6*/ 	.byte	0x80
	.zero		1


	//----- nvinfo : EIATTR_SYSCALL_OFFSETS
	.align		4
        /*00e8*/ 	.byte	0x04, 0x46
        /*00ea*/ 	.short	(.L_45 - .L_44)


	//   ....[0]....
.L_44:
        /*00ec*/ 	.word	0x00005550


	//   ....[1]....
        /*00f0*/ 	.word	0x00005640


	//   ....[2]....
        /*00f4*/ 	.word	0x00005da0


	//   ....[3]....
        /*00f8*/ 	.word	0x00006650


	//   ....[4]....
        /*00fc*/ 	.word	0x00006ed0


	//   ....[5]....
        /*0100*/ 	.word	0x00007750


	//----- nvinfo : EIATTR_MBARRIER_INSTR_OFFSETS
	.align		4
.L_45:
        /*0104*/ 	.byte	0x04, 0x39
        /*0106*/ 	.short	(.L_47 - .L_46)


	//   ....[0]....
.L_46:
        /*0108*/ 	.word	0x000005b0
        /*010c*/ 	.word	0x000000ff
        /*0110*/ 	.word	0x00000000
        /*0114*/ 	.short	0x0100
        /*0116*/ 	.byte	0x05
	.zero		1


	//   ....[1]....
        /*0118*/ 	.word	0x000005c0
        /*011c*/ 	.word	0x000000ff
        /*0120*/ 	.word	0x00000010
        /*0124*/ 	.short	0x0100
        /*0126*/ 	.byte	0x05
	.zero		1


	//   ....[2]....
        /*0128*/ 	.word	0x000005d0
        /*012c*/ 	.word	0x000000ff
        /*0130*/ 	.word	0x00000008
        /*0134*/ 	.short	0x0100
        /*0136*/ 	.byte	0x05
	.zero		1


	//   ....[3]....
        /*0138*/ 	.word	0x000005e0
        /*013c*/ 	.word	0x000000ff
        /*0140*/ 	.word	0x00000018
        /*0144*/ 	.short	0x0100
        /*0146*/ 	.byte	0x05
	.zero		1


	//   ....[4]....
        /*0148*/ 	.word	0x00000710
        /*014c*/ 	.word	0x000000ff
        /*0150*/ 	.word	0x00000020
        /*0154*/ 	.short	0x0100
        /*0156*/ 	.byte	0x07
	.zero		1


	//   ....[5]....
        /*0158*/ 	.word	0x00000720
        /*015c*/ 	.word	0x000000ff
        /*0160*/ 	.word	0x00000040
        /*0164*/ 	.short	0x0100
        /*0166*/ 	.byte	0x07
	.zero		1


	//   ....[6]....
        /*0168*/ 	.word	0x00000730
        /*016c*/ 	.word	0x000000ff
        /*0170*/ 	.word	0x00000028
        /*0174*/ 	.short	0x0100
        /*0176*/ 	.byte	0x07
	.zero		1


	//   ....[7]....
        /*0178*/ 	.word	0x00000740
        /*017c*/ 	.word	0x000000ff
        /*0180*/ 	.word	0x00000048
        /*0184*/ 	.short	0x0100
        /*0186*/ 	.byte	0x07
	.zero		1


	//   ....[8]....
        /*0188*/ 	.word	0x00000750
        /*018c*/ 	.word	0x000000ff
        /*0190*/ 	.word	0x00000030
        /*0194*/ 	.short	0x0100
        /*0196*/ 	.byte	0x07
	.zero		1


	//   ....[9]....
        /*0198*/ 	.word	0x00000760
        /*019c*/ 	.word	0x000000ff
        /*01a0*/ 	.word	0x00000050
        /*01a4*/ 	.short	0x0100
        /*01a6*/ 	.byte	0x07
	.zero		1


	//   ....[10]....
        /*01a8*/ 	.word	0x00000770
        /*01ac*/ 	.word	0x000000ff
        /*01b0*/ 	.word	0x00000038
        /*01b4*/ 	.short	0x0100
        /*01b6*/ 	.byte	0x07
	.zero		1


	//   ....[11]....
        /*01b8*/ 	.word	0x00000780
        /*01bc*/ 	.word	0x000000ff
        /*01c0*/ 	.word	0x00000058
        /*01c4*/ 	.short	0x0100
        /*01c6*/ 	.byte	0x07
	.zero		1


	//   ....[12]....
        /*01c8*/ 	.word	0x00000870
        /*01cc*/ 	.word	0x000000ff
        /*01d0*/ 	.word	0x00000060
        /*01d4*/ 	.short	0x0100
        /*01d6*/ 	.byte	0x05
	.zero		1


	//   ....[13]....
        /*01d8*/ 	.word	0x00000880
        /*01dc*/ 	.word	0x000000ff
        /*01e0*/ 	.word	0x00000068
        /*01e4*/ 	.short	0x0100
        /*01e6*/ 	.byte	0x05
	.zero		1


	//   ....[14]....
        /*01e8*/ 	.word	0x000009c0
        /*01ec*/ 	.word	0x000000ff
        /*01f0*/ 	.word	0x00000070
        /*01f4*/ 	.short	0x0100
        /*01f6*/ 	.byte	0x05
	.zero		1


	//   ....[15]....
        /*01f8*/ 	.word	0x000009d0
        /*01fc*/ 	.word	0x000000ff
        /*0200*/ 	.word	0x00000080
        /*0204*/ 	.short	0x0100
        /*0206*/ 	.byte	0x05
	.zero		1


	//   ....[16]....
        /*0208*/ 	.word	0x000009e0
        /*020c*/ 	.word	0x000000ff
        /*0210*/ 	.word	0x00000078
        /*0214*/ 	.short	0x0100
        /*0216*/ 	.byte	0x05
	.zero		1


	//   ....[17]....
        /*0218*/ 	.word	0x000009f0
        /*021c*/ 	.word	0x000000ff
        /*0220*/ 	.word	0x00000088
        /*0224*/ 	.short	0x0100
        /*0226*/ 	.byte	0x05
	.zero		1


	//   ....[18]....
        /*0228*/ 	.word	0x00000b20
        /*022c*/ 	.word	0x000000ff
        /*0230*/ 	.word	0x00000090
        /*0234*/ 	.short	0x0100
        /*0236*/ 	.byte	0x07
	.zero		1


	//   ....[19]....
        /*0238*/ 	.word	0x00000b30
        /*023c*/ 	.word	0x000000ff
        /*0240*/ 	.word	0x000000b0
        /*0244*/ 	.short	0x0100
        /*0246*/ 	.byte	0x07
	.zero		1


	//   ....[20]....
        /*0248*/ 	.word	0x00000b40
        /*024c*/ 	.word	0x000000ff
        /*0250*/ 	.word	0x00000098
        /*0254*/ 	.short	0x0100
        /*0256*/ 	.byte	0x07
	.zero		1


	//   ....[21]....
        /*0258*/ 	.word	0x00000b50
        /*025c*/ 	.word	0x000000ff
        /*0260*/ 	.word	0x000000b8
        /*0264*/ 	.short	0x0100
        /*0266*/ 	.byte	0x07
	.zero		1


	//   ....[22]....
        /*0268*/ 	.word	0x00000b60
        /*026c*/ 	.word	0x000000ff
        /*0270*/ 	.word	0x000000a0
        /*0274*/ 	.short	0x0100
        /*0276*/ 	.byte	0x07
	.zero		1


	//   ....[23]....
        /*0278*/ 	.word	0x00000b70
        /*027c*/ 	.word	0x000000ff
        /*0280*/ 	.word	0x000000c0
        /*0284*/ 	.short	0x0100
        /*0286*/ 	.byte	0x07
	.zero		1


	//   ....[24]....
        /*0288*/ 	.word	0x00000b80
        /*028c*/ 	.word	0x000000ff
        /*0290*/ 	.word	0x000000a8
        /*0294*/ 	.short	0x0100
        /*0296*/ 	.byte	0x07
	.zero		1


	//   ....[25]....
        /*0298*/ 	.word	0x00000b90
        /*029c*/ 	.word	0x000000ff
        /*02a0*/ 	.word	0x000000c8
        /*02a4*/ 	.short	0x0100
        /*02a6*/ 	.byte	0x07
	.zero		1


	//   ....[26]....
        /*02a8*/ 	.word	0x00000c80
        /*02ac*/ 	.word	0x000000ff
        /*02b0*/ 	.word	0x000000d0
        /*02b4*/ 	.short	0x0100
        /*02b6*/ 	.byte	0x05
	.zero		1


	//   ....[27]....
        /*02b8*/ 	.word	0x00000c90
        /*02bc*/ 	.word	0x000000ff
        /*02c0*/ 	.word	0x000000e0
        /*02c4*/ 	.short	0x0100
        /*02c6*/ 	.byte	0x05
	.zero		1


	//   ....[28]....
        /*02c8*/ 	.word	0x00000ca0
        /*02cc*/ 	.word	0x000000ff
        /*02d0*/ 	.word	0x000000d8
        /*02d4*/ 	.short	0x0100
        /*02d6*/ 	.byte	0x05
	.zero		1


	//   ....[29]....
        /*02d8*/ 	.word	0x00000cb0
        /*02dc*/ 	.word	0x000000ff
        /*02e0*/ 	.word	0x000000e8
        /*02e4*/ 	.short	0x0100
        /*02e6*/ 	.byte	0x05
	.zero		1


	//   ....[30]....
        /*02e8*/ 	.word	0x00001590
        /*02ec*/ 	.word	0x00000003
        /*02f0*/ 	.word	0x000000e0
        /*02f4*/ 	.short	0x010a
        /*02f6*/ 	.byte	0xff
	.zero		1


	//   ....[31]....
        /*02f8*/ 	.word	0x000015c0
        /*02fc*/ 	.word	0x00000003
        /*0300*/ 	.word	0x000000d0
        /*0304*/ 	.short	0x0101
        /*0306*/ 	.byte	0xff
	.zero		1


	//   ....[32]....
        /*0308*/ 	.word	0x00001690
        /*030c*/ 	.word	0x000000ff
        /*0310*/ 	.word	0x00000010
        /*0314*/ 	.short	0x010a
        /*0316*/ 	.byte	0x08
	.zero		1


	//   ....[33]....
        /*0318*/ 	.word	0x00001730
        /*031c*/ 	.word	0x000000ff
        /*0320*/ 	.word	0x00000010
        /*0324*/ 	.short	0x010a
        /*0326*/ 	.byte	0x21
	.zero		1


	//   ....[34]....
        /*0328*/ 	.word	0x00001880
        /*032c*/ 	.word	0x000000ff
        /*0330*/ 	.word	0x00000010
        /*0334*/ 	.short	0x010a
        /*0336*/ 	.byte	0x08
	.zero		1


	//   ....[35]....
        /*0338*/ 	.word	0x00001a50
        /*033c*/ 	.word	0x000000ff
        /*0340*/ 	.word	0x00000068
        /*0344*/ 	.short	0x0101
        /*0346*/ 	.byte	0x04
	.zero		1


	//   ....[36]....
        /*0348*/ 	.word	0x00001a70
        /*034c*/ 	.word	0x000000ff
        /*0350*/ 	.word	0x00000010
        /*0354*/ 	.short	0x010a
        /*0356*/ 	.byte	0x08
	.zero		1


	//   ....[37]....
        /*0358*/ 	.word	0x00001af0
        /*035c*/ 	.word	0x000000ff
        /*0360*/ 	.word	0x00000010
        /*0364*/ 	.short	0x010a
        /*0366*/ 	.byte	0x21
	.zero		1


	//   ....[38]....
        /*0368*/ 	.word	0x00001c40
        /*036c*/ 	.word	0x000000ff
        /*0370*/ 	.word	0x00000010
        /*0374*/ 	.short	0x010a
        /*0376*/ 	.byte	0x08
	.zero		1


	//   ....[39]....
        /*0378*/ 	.word	0x00001e20
        /*037c*/ 	.word	0x00000002
        /*0380*/ 	.word	0x00000070
        /*0384*/ 	.short	0x010a
        /*0386*/ 	.byte	0xff
	.zero		1


	//   ....[40]....
        /*0388*/ 	.word	0x00001ee0
        /*038c*/ 	.word	0x00000002
        /*0390*/ 	.word	0x00000000
        /*0394*/ 	.short	0x0101
        /*0396*/ 	.byte	0xff
	.zero		1


	//   ....[41]....
        /*0398*/ 	.word	0x00002440
        /*039c*/ 	.word	0x000000ff
        /*03a0*/ 	.word	0x00000000
        /*03a4*/ 	.short	0x010a
        /*03a6*/ 	.byte	0x04
	.zero		1


	//   ....[42]....
        /*03a8*/ 	.word	0x000024e0
        /*03ac*/ 	.word	0x00000000
        /*03b0*/ 	.word	0x00000000
        /*03b4*/ 	.short	0x010a
        /*03b6*/ 	.byte	0xff
	.zero		1


	//   ....[43]....
        /*03b8*/ 	.word	0x00002600
        /*03bc*/ 	.word	0x00000000
        /*03c0*/ 	.word	0x000000d0
        /*03c4*/ 	.short	0x010a
        /*03c6*/ 	.byte	0xff
	.zero		1


	//   ....[44]....
        /*03c8*/ 	.word	0x00002660
        /*03cc*/ 	.word	0x00000004
        /*03d0*/ 	.word	0x00000000
        /*03d4*/ 	.short	0x0101
        /*03d6*/ 	.byte	0xff
	.zero		1


	//   ....[45]....
        /*03d8*/ 	.word	0x00002680
        /*03dc*/ 	.word	0x000000ff
        /*03e0*/ 	.word	0x00000080
        /*03e4*/ 	.short	0x010a
        /*03e6*/ 	.byte	0x05
	.zero		1


	//   ....[46]....
        /*03e8*/ 	.word	0x000027a0
        /*03ec*/ 	.word	0x00000000
        /*03f0*/ 	.word	0x00000070
        /*03f4*/ 	.short	0x010a
        /*03f6*/ 	.byte	0xff
	.zero		1


	//   ....[47]....
        /*03f8*/ 	.word	0x000028b0
        /*03fc*/ 	.word	0x00000000
        /*0400*/ 	.word	0x00000000
        /*0404*/ 	.short	0x0101
        /*0406*/ 	.byte	0xff
	.zero		1


	//   ....[48]....
        /*0408*/ 	.word	0x00002940
        /*040c*/ 	.word	0x000000ff
        /*0410*/ 	.word	0x00000080
        /*0414*/ 	.short	0x0106
        /*0416*/ 	.byte	0x05
	.zero		1


	//   ....[49]....
        /*0418*/ 	.word	0x00002960
        /*041c*/ 	.word	0x000000ff
        /*0420*/ 	.word	0x00000080
        /*0424*/ 	.short	0x010a
        /*0426*/ 	.byte	0x05
	.zero		1


	//   ....[50]....
        /*0428*/ 	.word	0x000029f0
        /*042c*/ 	.word	0x000000ff
        /*0430*/ 	.word	0x00000080
        /*0434*/ 	.short	0x0106
        /*0436*/ 	.byte	0x04
	.zero		1


	//   ....[51]....
        /*0438*/ 	.word	0x00002a30
        /*043c*/ 	.word	0x00000000
        /*0440*/ 	.word	0x00000080
        /*0444*/ 	.short	0x010a
        /*0446*/ 	.byte	0xff
	.zero		1


	//   ....[52]....
        /*0448*/ 	.word	0x00002ff0
        /*044c*/ 	.word	0x00000000
        /*0450*/ 	.word	0x00000070
        /*0454*/ 	.short	0x010a
        /*0456*/ 	.byte	0xff
	.zero		1


	//   ....[53]....
        /*0458*/ 	.word	0x00003100
        /*045c*/ 	.word	0x00000003
        /*0460*/ 	.word	0x00000000
        /*0464*/ 	.short	0x0101
        /*0466*/ 	.byte	0xff
	.zero		1


	//   ....[54]....
        /*0468*/ 	.word	0x00003110
        /*046c*/ 	.word	0x000000ff
        /*0470*/ 	.word	0x00000000
        /*0474*/ 	.short	0x010a
        /*0476*/ 	.byte	0x07
	.zero		1


	//   ....[55]....
        /*0478*/ 	.word	0x00003190
        /*047c*/ 	.word	0x000000ff
        /*0480*/ 	.word	0x000000b0
        /*0484*/ 	.short	0x010a
        /*0486*/ 	.byte	0x06
	.zero		1


	//   ....[56]....
        /*0488*/ 	.word	0x00003260
        /*048c*/ 	.word	0x000000ff
        /*0490*/ 	.word	0x00000000
        /*0494*/ 	.short	0x010a
        /*0496*/ 	.byte	0x0b
	.zero		1


	//   ....[57]....
        /*0498*/ 	.word	0x00003390
        /*049c*/ 	.word	0x000000ff
        /*04a0*/ 	.word	0x00000000
        /*04a4*/ 	.short	0x010a
        /*04a6*/ 	.byte	0x22
	.zero		1


	//   ....[58]....
        /*04a8*/ 	.word	0x00003770
        /*04ac*/ 	.word	0x000000ff
        /*04b0*/ 	.word	0x00000000
        /*04b4*/ 	.short	0x010a
        /*04b6*/ 	.byte	0x06
	.zero		1


	//   ....[59]....
        /*04b8*/ 	.word	0x00003800
        /*04bc*/ 	.word	0x000000ff
        /*04c0*/ 	.word	0x00000000
        /*04c4*/ 	.short	0x010a
        /*04c6*/ 	.byte	0x06
	.zero		1


	//   ....[60]....
        /*04c8*/ 	.word	0x00003890
        /*04cc*/ 	.word	0x000000ff
        /*04d0*/ 	.word	0x00000000
        /*04d4*/ 	.short	0x010a
        /*04d6*/ 	.byte	0x06
	.zero		1


	//   ....[61]....
        /*04d8*/ 	.word	0x00003920
        /*04dc*/ 	.word	0x000000ff
        /*04e0*/ 	.word	0x00000000
        /*04e4*/ 	.short	0x010a
        /*04e6*/ 	.byte	0x07
	.zero		1


	//   ....[62]....
        /*04e8*/ 	.word	0x00003da0
        /*04ec*/ 	.word	0x00000000
        /*04f0*/ 	.word	0x00000070
        /*04f4*/ 	.short	0x010a
        /*04f6*/ 	.byte	0xff
	.zero		1


	//   ....[63]....
        /*04f8*/ 	.word	0x00003e60
        /*04fc*/ 	.word	0x00000000
        /*0500*/ 	.word	0x00000000
        /*0504*/ 	.short	0x0101
        /*0506*/ 	.byte	0xff
	.zero		1


	//   ....[64]....
        /*0508*/ 	.word	0x00004180
        /*050c*/ 	.word	0x000000ff
        /*0510*/ 	.word	0x00000068
        /*0514*/ 	.short	0x010a
        /*0516*/ 	.byte	0x07
	.zero		1


	//   ....[65]....
        /*0518*/ 	.word	0x00004370
        /*051c*/ 	.word	0x000000ff
        /*0520*/ 	.word	0x00000040
        /*0524*/ 	.short	0x010a
        /*0526*/ 	.byte	0x07
	.zero		1


	//   ....[66]....
        /*0528*/ 	.word	0x000044e0
        /*052c*/ 	.word	0x000000ff
        /*0530*/ 	.word	0x00000020
        /*0534*/ 	.short	0x010b
        /*0536*/ 	.byte	0x07
	.zero		1


	//   ....[67]....
        /*0538*/ 	.word	0x000044f0
        /*053c*/ 	.word	0x000000ff
        /*0540*/ 	.word	0x00000000
        /*0544*/ 	.short	0x0101
        /*0546*/ 	.byte	0x08
	.zero		1


	//   ....[68]....
        /*0548*/ 	.word	0x00004510
        /*054c*/ 	.word	0x000000ff
        /*0550*/ 	.word	0x00000048
        /*0554*/ 	.short	0x010a
        /*0556*/ 	.byte	0x07
	.zero		1


	//   ....[69]....
        /*0558*/ 	.word	0x00004670
        /*055c*/ 	.word	0x000000ff
        /*0560*/ 	.word	0x00000028
        /*0564*/ 	.short	0x010b
        /*0566*/ 	.byte	0x07
	.zero		1


	//   ....[70]....
        /*0568*/ 	.word	0x00004680
        /*056c*/ 	.word	0x000000ff
        /*0570*/ 	.word	0x00000000
        /*0574*/ 	.short	0x0101
        /*0576*/ 	.byte	0x08
	.zero		1


	//   ....[71]....
        /*0578*/ 	.word	0x00004690
        /*057c*/ 	.word	0x000000ff
        /*0580*/ 	.word	0x00000050
        /*0584*/ 	.short	0x010a
        /*0586*/ 	.byte	0x07
	.zero		1


	//   ....[72]....
        /*0588*/ 	.word	0x00004830
        /*058c*/ 	.word	0x000000ff
        /*0590*/ 	.word	0x00000030
        /*0594*/ 	.short	0x010b
        /*0596*/ 	.byte	0x07
	.zero		1


	//   ....[73]....
        /*0598*/ 	.word	0x000048a0
        /*059c*/ 	.word	0x000000ff
        /*05a0*/ 	.word	0x00000000
        /*05a4*/ 	.short	0x0101
        /*05a6*/ 	.byte	0x08
	.zero		1


	//   ....[74]....
        /*05a8*/ 	.word	0x000048d0
        /*05ac*/ 	.word	0x000000ff
        /*05b0*/ 	.word	0x00000058
        /*05b4*/ 	.short	0x010a
        /*05b6*/ 	.byte	0x07
	.zero		1


	//   ....[75]....
        /*05b8*/ 	.word	0x00004ae0
        /*05bc*/ 	.word	0x000000ff
        /*05c0*/ 	.word	0x00000038
        /*05c4*/ 	.short	0x010b
        /*05c6*/ 	.byte	0x07
	.zero		1


	//   ....[76]....
        /*05c8*/ 	.word	0x00004b00
        /*05cc*/ 	.word	0x000000ff
        /*05d0*/ 	.word	0x00000000
        /*05d4*/ 	.short	0x0101
        /*05d6*/ 	.byte	0x0d
	.zero		1


	//   ....[77]....
        /*05d8*/ 	.word	0x00004b30
        /*05dc*/ 	.word	0x000000ff
        /*05e0*/ 	.word	0x00000040
        /*05e4*/ 	.short	0x010a
        /*05e6*/ 	.byte	0x07
	.zero		1


	//   ....[78]....
        /*05e8*/ 	.word	0x00004b50
        /*05ec*/ 	.word	0x000000ff
        /*05f0*/ 	.word	0x00000048
        /*05f4*/ 	.short	0x010a
        /*05f6*/ 	.byte	0x07
	.zero		1


	//   ....[79]....
        /*05f8*/ 	.word	0x00004b70
        /*05fc*/ 	.word	0x000000ff
        /*0600*/ 	.word	0x00000050
        /*0604*/ 	.short	0x010a
        /*0606*/ 	.byte	0x07
	.zero		1


	//   ....[80]....
        /*0608*/ 	.word	0x00004bb0
        /*060c*/ 	.word	0x00000000
        /*0610*/ 	.word	0x00000058
        /*0614*/ 	.short	0x010a
        /*0616*/ 	.byte	0xff
	.zero		1


	//   ....[81]....
        /*0618*/ 	.word	0x00004f10
        /*061c*/ 	.word	0x00000000
        /*0620*/ 	.word	0x00000070
        /*0624*/ 	.short	0x010a
        /*0626*/ 	.byte	0xff
	.zero		1


	//   ....[82]....
        /*0628*/ 	.word	0x00005020
        /*062c*/ 	.word	0x00000000
        /*0630*/ 	.word	0x00000000
        /*0634*/ 	.short	0x0101
        /*0636*/ 	.byte	0xff
	.zero		1


	//   ....[83]....
        /*0638*/ 	.word	0x00005a80
        /*063c*/ 	.word	0x000000ff
        /*0640*/ 	.word	0x00000020
        /*0644*/ 	.short	0x010a
        /*0646*/ 	.byte	0x30
	.zero		1


	//   ....[84]....
        /*0648*/ 	.word	0x00005af0
        /*064c*/ 	.word	0x0000004f
        /*0650*/ 	.word	0x00000090
        /*0654*/ 	.short	0x010a
        /*0656*/ 	.byte	0xff
	.zero		1


	//   ....[85]....
        /*0658*/ 	.word	0x00005ba0
        /*065c*/ 	.word	0x000000ff
        /*0660*/ 	.word	0x00000020
        /*0664*/ 	.short	0x010a
        /*0666*/ 	.byte	0x30
	.zero		1


	//   ....[86]....
        /*0668*/ 	.word	0x00005c80
        /*066c*/ 	.word	0x0000004f
        /*0670*/ 	.word	0x00000090
        /*0674*/ 	.short	0x010a
        /*0676*/ 	.byte	0xff
	.zero		1


	//   ....[87]....
        /*0678*/ 	.word	0x000063b0
        /*067c*/ 	.word	0x00000000
        /*0680*/ 	.word	0x00000000
        /*0684*/ 	.short	0x0101
        /*0686*/ 	.byte	0xff
	.zero		1


	//   ....[88]....
        /*0688*/ 	.word	0x000063c0
        /*068c*/ 	.word	0x00000003
        /*0690*/ 	.word	0x00000020
        /*0694*/ 	.short	0x010a
        /*0696*/ 	.byte	0xff
	.zero		1


	//   ....[89]....
        /*0698*/ 	.word	0x00006480
        /*069c*/ 	.word	0x00000003
        /*06a0*/ 	.word	0x00000020
        /*06a4*/ 	.short	0x010a
        /*06a6*/ 	.byte	0xff
	.zero		1


	//   ....[90]....
        /*06a8*/ 	.word	0x00006c30
        /*06ac*/ 	.word	0x00000026
        /*06b0*/ 	.word	0x00000000
        /*06b4*/ 	.short	0x0101
        /*06b6*/ 	.byte	0xff
	.zero		1


	//   ....[91]....
        /*06b8*/ 	.word	0x00006c50
        /*06bc*/ 	.word	0x00000053
        /*06c0*/ 	.word	0x00000020
        /*06c4*/ 	.short	0x010a
        /*06c6*/ 	.byte	0xff
	.zero		1


	//   ....[92]....
        /*06c8*/ 	.word	0x00006d00
        /*06cc*/ 	.word	0x00000053
        /*06d0*/ 	.word	0x00000020
        /*06d4*/ 	.short	0x010a
        /*06d6*/ 	.byte	0xff
	.zero		1


	//   ....[93]....
        /*06d8*/ 	.word	0x000074b0
        /*06dc*/ 	.word	0x00000026
        /*06e0*/ 	.word	0x00000000
        /*06e4*/ 	.short	0x0101
        /*06e6*/ 	.byte	0xff
	.zero		1


	//   ....[94]....
        /*06e8*/ 	.word	0x000074d0
        /*06ec*/ 	.word	0x00000058
        /*06f0*/ 	.word	0x00000020
        /*06f4*/ 	.short	0x010a
        /*06f6*/ 	.byte	0xff
	.zero		1


	//   ....[95]....
        /*06f8*/ 	.word	0x00007580
        /*06fc*/ 	.word	0x00000058
        /*0700*/ 	.word	0x00000020
        /*0704*/ 	.short	0x010a
        /*0706*/ 	.byte	0xff
	.zero		1


	//   ....[96]....
        /*0708*/ 	.word	0x000078c0
        /*070c*/ 	.word	0x000000ff
        /*0710*/ 	.word	0x00000000
        /*0714*/ 	.short	0x0101
        /*0716*/ 	.byte	0x05
	.zero		1


	//   ....[97]....
        /*0718*/ 	.word	0x00007d90
        /*071c*/ 	.word	0x00000002
        /*0720*/ 	.word	0x00000000
        /*0724*/ 	.short	0x0101
        /*0726*/ 	.byte	0xff
	.zero		1


	//   ....[98]....
        /*0728*/ 	.word	0x00008000
        /*072c*/ 	.word	0x000000ff
        /*0730*/ 	.word	0x00000000
        /*0734*/ 	.short	0x0101
        /*0736*/ 	.byte	0x04
	.zero		1


	//   ....[99]....
        /*0738*/ 	.word	0x00008020
        /*073c*/ 	.word	0x00000003
        /*0740*/ 	.word	0x000000e0
        /*0744*/ 	.short	0x010a
        /*0746*/ 	.byte	0xff
	.zero		1


	//   ....[100]....
        /*0748*/ 	.word	0x00008080
        /*074c*/ 	.word	0x00000002
        /*0750*/ 	.word	0x00000010
        /*0754*/ 	.short	0x010a
        /*0756*/ 	.byte	0xff
	.zero		1


	//   ....[101]....
        /*0758*/ 	.word	0x000080e0
        /*075c*/ 	.word	0x00000002
        /*0760*/ 	.word	0x00000010
        /*0764*/ 	.short	0x010a
        /*0766*/ 	.byte	0xff
	.zero		1


	//   ....[102]....
        /*0768*/ 	.word	0x00008130
        /*076c*/ 	.word	0x00000002
        /*0770*/ 	.word	0x00000070
        /*0774*/ 	.short	0x010a
        /*0776*/ 	.byte	0xff
	.zero		1


	//   ....[103]....
        /*0778*/ 	.word	0x00008190
        /*077c*/ 	.word	0x00000000
        /*0780*/ 	.word	0x00000000
        /*0784*/ 	.short	0x010a
        /*0786*/ 	.byte	0xff
	.zero		1


	//   ....[104]....
        /*0788*/ 	.word	0x000081e0
        /*078c*/ 	.word	0x00000000
        /*0790*/ 	.word	0x000000d0
        /*0794*/ 	.short	0x010a
        /*0796*/ 	.byte	0xff
	.zero		1


	//   ....[105]....
        /*0798*/ 	.word	0x00008240
        /*079c*/ 	.word	0x00000000
        /*07a0*/ 	.word	0x00000080
        /*07a4*/ 	.short	0x010a
        /*07a6*/ 	.byte	0xff
	.zero		1


	//   ....[106]....
        /*07a8*/ 	.word	0x00008290
        /*07ac*/ 	.word	0x00000000
        /*07b0*/ 	.word	0x00000070
        /*07b4*/ 	.short	0x010a
        /*07b6*/ 	.byte	0xff
	.zero		1


	//   ....[107]....
        /*07b8*/ 	.word	0x000082f0
        /*07bc*/ 	.word	0x00000000
        /*07c0*/ 	.word	0x00000080
        /*07c4*/ 	.short	0x010a
        /*07c6*/ 	.byte	0xff
	.zero		1


	//   ....[108]....
        /*07c8*/ 	.word	0x00008340
        /*07cc*/ 	.word	0x00000000
        /*07d0*/ 	.word	0x00000070
        /*07d4*/ 	.short	0x010a
        /*07d6*/ 	.byte	0xff
	.zero		1


	//   ....[109]....
        /*07d8*/ 	.word	0x000083a0
        /*07dc*/ 	.word	0x00000003
        /*07e0*/ 	.word	0x000000b0
        /*07e4*/ 	.short	0x010a
        /*07e6*/ 	.byte	0xff
	.zero		1


	//   ....[110]....
        /*07e8*/ 	.word	0x00008400
        /*07ec*/ 	.word	0x00000000
        /*07f0*/ 	.word	0x00000000
        /*07f4*/ 	.short	0x010a
        /*07f6*/ 	.byte	0xff
	.zero		1


	//   ....[111]....
        /*07f8*/ 	.word	0x00008460
        /*07fc*/ 	.word	0x00000000
        /*0800*/ 	.word	0x00000000
        /*0804*/ 	.short	0x010a
        /*0806*/ 	.byte	0xff
	.zero		1


	//   ....[112]....
        /*0808*/ 	.word	0x000084c0
        /*080c*/ 	.word	0x00000000
        /*0810*/ 	.word	0x00000000
        /*0814*/ 	.short	0x010a
        /*0816*/ 	.byte	0xff
	.zero		1


	//   ....[113]....
        /*0818*/ 	.word	0x00008520
        /*081c*/ 	.word	0x00000000
        /*0820*/ 	.word	0x00000000
        /*0824*/ 	.short	0x010a
        /*0826*/ 	.byte	0xff
	.zero		1


	//   ....[114]....
        /*0828*/ 	.word	0x00008580
        /*082c*/ 	.word	0x00000000
        /*0830*/ 	.word	0x00000000
        /*0834*/ 	.short	0x010a
        /*0836*/ 	.byte	0xff
	.zero		1


	//   ....[115]....
        /*0838*/ 	.word	0x000085d0
        /*083c*/ 	.word	0x00000000
        /*0840*/ 	.word	0x00000070
        /*0844*/ 	.short	0x010a
        /*0846*/ 	.byte	0xff
	.zero		1


	//   ....[116]....
        /*0848*/ 	.word	0x00008630
        /*084c*/ 	.word	0x00000000
        /*0850*/ 	.word	0x00000068
        /*0854*/ 	.short	0x010a
        /*0856*/ 	.byte	0xff
	.zero		1


	//   ....[117]....
        /*0858*/ 	.word	0x00008690
        /*085c*/ 	.word	0x00000003
        /*0860*/ 	.word	0x00000040
        /*0864*/ 	.short	0x010a
        /*0866*/ 	.byte	0xff
	.zero		1


	//   ....[118]....
        /*0868*/ 	.word	0x000086f0
        /*086c*/ 	.word	0x00000003
        /*0870*/ 	.word	0x00000048
        /*0874*/ 	.short	0x010a
        /*0876*/ 	.byte	0xff
	.zero		1


	//   ....[119]....
        /*0878*/ 	.word	0x00008750
        /*087c*/ 	.word	0x00000003
        /*0880*/ 	.word	0x00000050
        /*0884*/ 	.short	0x010a
        /*0886*/ 	.byte	0xff
	.zero		1


	//   ....[120]....
        /*0888*/ 	.word	0x000087b0
        /*088c*/ 	.word	0x00000003
        /*0890*/ 	.word	0x00000058
        /*0894*/ 	.short	0x010a
        /*0896*/ 	.byte	0xff
	.zero		1


	//   ....[121]....
        /*0898*/ 	.word	0x00008810
        /*089c*/ 	.word	0x00000000
        /*08a0*/ 	.word	0x00000040
        /*08a4*/ 	.short	0x010a
        /*08a6*/ 	.byte	0xff
	.zero		1


	//   ....[122]....
        /*08a8*/ 	.word	0x00008870
        /*08ac*/ 	.word	0x00000000
        /*08b0*/ 	.word	0x00000048
        /*08b4*/ 	.short	0x010a
        /*08b6*/ 	.byte	0xff
	.zero		1


	//   ....[123]....
        /*08b8*/ 	.word	0x000088d0
        /*08bc*/ 	.word	0x00000000
        /*08c0*/ 	.word	0x00000050
        /*08c4*/ 	.short	0x010a
        /*08c6*/ 	.byte	0xff
	.zero		1


	//   ....[124]....
        /*08c8*/ 	.word	0x00008920
        /*08cc*/ 	.word	0x00000000
        /*08d0*/ 	.word	0x00000070
        /*08d4*/ 	.short	0x010a
        /*08d6*/ 	.byte	0xff
	.zero		1


	//   ....[125]....
        /*08d8*/ 	.word	0x00008980
        /*08dc*/ 	.word	0x00000002
        /*08e0*/ 	.word	0x00000020
        /*08e4*/ 	.short	0x010a
        /*08e6*/ 	.byte	0xff
	.zero		1


	//   ....[126]....
        /*08e8*/ 	.word	0x000089d0
        /*08ec*/ 	.word	0x0000004f
        /*08f0*/ 	.word	0x00000090
        /*08f4*/ 	.short	0x010a
        /*08f6*/ 	.byte	0xff
	.zero		1


	//   ....[127]....
        /*08f8*/ 	.word	0x00008a20
        /*08fc*/ 	.word	0x00000003
        /*0900*/ 	.word	0x00000020
        /*0904*/ 	.short	0x010a
        /*0906*/ 	.byte	0xff
	.zero		1


	//   ....[128]....
        /*0908*/ 	.word	0x00008a70
        /*090c*/ 	.word	0x00000053
        /*0910*/ 	.word	0x00000020
        /*0914*/ 	.short	0x010a
        /*0916*/ 	.byte	0xff
	.zero		1


	//   ....[129]....
        /*0918*/ 	.word	0x00008ac0
        /*091c*/ 	.word	0x00000058
        /*0920*/ 	.word	0x00000020
        /*0924*/ 	.short	0x010a
        /*0926*/ 	.byte	0xff
	.zero		1


	//----- nvinfo : EIATTR_NUM_MBARRIERS
	.align		4
.L_47:
        /*0928*/ 	.byte	0x03, 0x38
        /*092a*/ 	.short	0x001e


	//----- nvinfo : EIATTR_EXIT_INSTR_OFFSETS
	.align		4
        /*092c*/ 	.byte	0x04, 0x1c
        /*092e*/ 	.short	(.L_49 - .L_48)


	//   ....[0]....
.L_48:
        /*0930*/ 	.word	0x00002510


	//   ....[1]....
        /*0934*/ 	.word	0x00002a00


	//   ....[2]....
        /*0938*/ 	.word	0x00002a60


	//   ....[3]....
        /*093c*/ 	.word	0x00003b80


	//   ....[4]....
        /*0940*/ 	.word	0x00004be0


	//   ....[5]....
        /*0944*/ 	.word	0x00004c20


	//   ....[6]....
        /*0948*/ 	.word	0x00007ef0


	//   ....[7]....
        /*094c*/ 	.word	0x00007f70


	//   ....[8]....
        /*0950*/ 	.word	0x00007fa0


	//   ....[9]....
        /*0954*/ 	.word	0x00008010


	//----- nvinfo : EIATTR_MAX_THREADS
	.align		4
.L_49:
        /*0958*/ 	.byte	0x04, 0x05
        /*095a*/ 	.short	(.L_51 - .L_50)
.L_50:
        /*095c*/ 	.word	0x00000100
        /*0960*/ 	.word	0x00000001
        /*0964*/ 	.word	0x00000001


	//----- nvinfo : EIATTR_CRS_STACK_SIZE
	.align		4
.L_51:
        /*0968*/ 	.byte	0x04, 0x1e
        /*096a*/ 	.short	(.L_53 - .L_52)
.L_52:
        /*096c*/ 	.word	0x00000000


	//----- nvinfo : EIATTR_CBANK_PARAM_SIZE
	.align		4
.L_53:
        /*0970*/ 	.byte	0x03, 0x19
        /*0972*/ 	.short	0x0800


	//----- nvinfo : EIATTR_PARAM_CBANK
	.align		4
        /*0974*/ 	.byte	0x04, 0x0a
        /*0976*/ 	.short	(.L_55 - .L_54)
	.align		4
.L_54:
        /*0978*/ 	.word	index@(.nv.constant0._ZN7cutlass13device_kernelINS_4gemm6kernel13GemmUniversalIN4cute5tupleIJiiiiEEENS1_10collective13CollectiveMmaINS1_35MainloopSm100TmaUmmaWarpSpecializedILi2ELi2ELi4ENS5_IJNS4_1CILi1EEESB_SB_EEEEENS5_IJNSA_ILi64EEENSA_ILi128EEESF_EEENS_10bfloat16_tENS5_IJlSB_lEEESH_SI_NS4_8TiledMMAINS4_8MMA_AtomIJNS4_20SM100_MMA_F16BF16_SSISH_SH_fLi64ELi128ELNS4_4UMMA5MajorE0ELSN_0ELNSM_7ScaleInE0ELSO_0EEEEEENS4_6LayoutISC_NS5_IJNSA_ILi0EEESS_SS_EEEEENS5_IJNS4_10UnderscoreESV_SV_EEEEENS4_13SM90_TMA_LOADENS4_14ComposedLayoutINS4_7SwizzleILi3ELi4ELi3EEENS4_18smem_ptr_flag_bitsILi16EEENSR_INS5_IJNSA_ILi8EEESE_EEENS5_IJSE_SB_EEEEEEEvNS4_8identityESY_S18_vS19_EENS_8epilogue10collective18CollectiveEpilogueINS1B_23Sm100TmaWarpSpecializedILi4ELi2ELi16ELb1ELb0EEEJSG_NS5_IJNSR_ISE_SB_EENSR_INSA_ILi32EEESB_EEEEESH_SI_SH_SI_NS1B_6fusion15FusionCallbacksIS1F_NS1K_17LinearCombinationISH_fSH_fLNS_15FloatRoundStyleE2EEESG_S1J_JEEENS4_5SM1004TMEM4LOAD26SM100_TMEM_LOAD_16dp256b4xESY_NSZ_INS10_ILi2ELi4ELi3EEES13_NSR_INS5_IJS14_S1H_EEENS5_IJS1H_SB_EEEEEEENS4_17SM75_U32x4_LDSM_NENS4_14SM90_TMA_STOREES1Y_NS4_17SM90_U32x4_STSM_NENS4_39AutoVectorizingCopyWithAssumedAlignmentILi128EEEEEEvvEEEEvNT_6ParamsE)
        /*097c*/ 	.short	0x0380
        /*097e*/ 	.short	0x0800


	//----- nvinfo : EIATTR_SW_WAR
	.align		4
.L_55:
        /*0980*/ 	.byte	0x04, 0x36
        /*0982*/ 	.short	(.L_57 - .L_56)
.L_56:
        /*0984*/ 	.word	0x00000008
.L_57:


//--------------------- .nv.callgraph             --------------------------
	.section	.nv.callgraph,"",@"SHT_CUDA_CALLGRAPH"
	.align	4
	.sectionentsize	8
	.align		4
        /*0000*/ 	.word	0x00000000
	.align		4
        /*0004*/ 	.word	0xffffffff
	.align		4
        /*0008*/ 	.word	index@(_ZN7cutlass13device_kernelINS_4gemm6kernel13GemmUniversalIN4cute5tupleIJiiiiEEENS1_10collective13CollectiveMmaINS1_35MainloopSm100TmaUmmaWarpSpecializedILi2ELi2ELi4ENS5_IJNS4_1CILi1EEESB_SB_EEEEENS5_IJNSA_ILi64EEENSA_ILi128EEESF_EEENS_10bfloat16_tENS5_IJlSB_lEEESH_SI_NS4_8TiledMMAINS4_8MMA_AtomIJNS4_20SM100_MMA_F16BF16_SSISH_SH_fLi64ELi128ELNS4_4UMMA5MajorE0ELSN_0ELNSM_7ScaleInE0ELSO_0EEEEEENS4_6LayoutISC_NS5_IJNSA_ILi0EEESS_SS_EEEEENS5_IJNS4_10UnderscoreESV_SV_EEEEENS4_13SM90_TMA_LOADENS4_14ComposedLayoutINS4_7SwizzleILi3ELi4ELi3EEENS4_18smem_ptr_flag_bitsILi16EEENSR_INS5_IJNSA_ILi8EEESE_EEENS5_IJSE_SB_EEEEEEEvNS4_8identityESY_S18_vS19_EENS_8epilogue10collective18CollectiveEpilogueINS1B_23Sm100TmaWarpSpecializedILi4ELi2ELi16ELb1ELb0EEEJSG_NS5_IJNSR_ISE_SB_EENSR_INSA_ILi32EEESB_EEEEESH_SI_SH_SI_NS1B_6fusion15FusionCallbacksIS1F_NS1K_17LinearCombinationISH_fSH_fLNS_15FloatRoundStyleE2EEESG_S1J_JEEENS4_5SM1004TMEM4LOAD26SM100_TMEM_LOAD_16dp256b4xESY_NSZ_INS10_ILi2ELi4ELi3EEES13_NSR_INS5_IJS14_S1H_EEENS5_IJS1H_SB_EEEEEEENS4_17SM75_U32x4_LDSM_NENS4_14SM90_TMA_STOREES1Y_NS4_17SM90_U32x4_STSM_NENS4_39AutoVectorizingCopyWithAssumedAlignmentILi128EEEEEEvvEEEEvNT_6ParamsE)
	.align		4
        /*000c*/ 	.word	index@(__assertfail)
	.align		4
        /*0010*/ 	.word	0x00000000
	.align		4
        /*0014*/ 	.word	0xfffffffe
	.align		4
        /*0018*/ 	.word	0x00000000
	.align		4
        /*001c*/ 	.word	0xfffffffd
	.align		4
        /*0020*/ 	.word	0x00000000
	.align		4
        /*0024*/ 	.word	0xfffffffc


//--------------------- .nv.constant4             --------------------------
	.section	.nv.constant4,"a",@progbits
	.align	8
	.align		8
.nv.constant4:
        /*0000*/ 	.dword	__assertfail
	.align		8
        /*0008*/ 	.dword	__unnamed_1
	.align		8
        /*0010*/ 	.dword	__unnamed_2
	.align		8
        /*0018*/ 	.dword	_ZN40_INTERNAL_08c2ed02_4_k_cu_fd1f3115_213804cuda3std3__45__cpo5beginE
	.align		8
        /*0020*/ 	.dword	_ZN40_INTERNAL_08c2ed02_4_k_cu_fd1f3115_213804cuda3std3__45__cpo3endE
	.align		8
        /*0028*/ 	.dword	_ZN40_INTERNAL_08c2ed02_4_k_cu_fd1f3115_213804cuda3std3__45__cpo6cbeginE
	.align		8
        /*0030*/ 	.dword	_ZN40_INTERNAL_08c2ed02_4_k_cu_fd1f3115_213804cuda3std3__45__cpo4cendE
	.align		8
        /*0038*/ 	.dword	_ZN40_INTERNAL_08c2ed02_4_k_cu_fd1f3115_213804cuda3std3__442_GLOBAL__N__08c2ed02_4_k_cu_fd1f3115_213806ignoreE
	.align		8
        /*0040*/ 	.dword	_ZN40_INTERNAL_08c2ed02_4_k_cu_fd1f3115_213804cuda3std3__419piecewise_constructE
	.align		8
        /*0048*/ 	.dword	_ZN40_INTERNAL_08c2ed02_4_k_cu_fd1f3115_213804cuda3std3__48in_placeE
	.align		8
        /*0050*/ 	.dword	_ZN40_INTERNAL_08c2ed02_4_k_cu_fd1f3115_213804cuda3std6ranges3__45__cpo4swapE
	.align		8
        /*0058*/ 	.dword	_ZN40_INTERNAL_08c2ed02_4_k_cu_fd1f3115_213804cuda3std6ranges3__45__cpo9iter_moveE
	.align		8
        /*0060*/ 	.dword	_ZN40_INTERNAL_08c2ed02_4_k_cu_fd1f3115_213804cute7productE
	.align		8
        /*0068*/ 	.dword	_ZN40_INTERNAL_08c2ed02_4_k_cu_fd1f3115_213804cute1_E
	.align		8
        /*0070*/ 	.dword	$str$25
	.align		8
        /*0078*/ 	.dword	$str$26
	.align		8
        /*0080*/ 	.dword	$str$27
	.align		8
        /*0088*/ 	.dword	$str$28


//--------------------- .text._ZN7cutlass13device_kernelINS_4gemm6kernel13GemmUniversalIN4cute5tupleIJiiiiEEENS1_10collective13CollectiveMmaINS1_35MainloopSm100TmaUmmaWarpSpecializedILi2ELi2ELi4ENS5_IJNS4_1CILi1EEESB_SB_EEEEENS5_IJNSA_ILi64EEENSA_ILi128EEESF_EEENS_10bfloat16_tENS5_IJlSB_lEEESH_SI_NS4_8TiledMMAINS4_8MMA_AtomIJNS4_20SM100_MMA_F16BF16_SSISH_SH_fLi64ELi128ELNS4_4UMMA5MajorE0ELSN_0ELNSM_7ScaleInE0ELSO_0EEEEEENS4_6LayoutISC_NS5_IJNSA_ILi0EEESS_SS_EEEEENS5_IJNS4_10UnderscoreESV_SV_EEEEENS4_13SM90_TMA_LOADENS4_14ComposedLayoutINS4_7SwizzleILi3ELi4ELi3EEENS4_18smem_ptr_flag_bitsILi16EEENSR_INS5_IJNSA_ILi8EEESE_EEENS5_IJSE_SB_EEEEEEEvNS4_8identityESY_S18_vS19_EENS_8epilogue10collective18CollectiveEpilogueINS1B_23Sm100TmaWarpSpecializedILi4ELi2ELi16ELb1ELb0EEEJSG_NS5_IJNSR_ISE_SB_EENSR_INSA_ILi32EEESB_EEEEESH_SI_SH_SI_NS1B_6fusion15FusionCallbacksIS1F_NS1K_17LinearCombinationISH_fSH_fLNS_15FloatRoundStyleE2EEESG_S1J_JEEENS4_5SM1004TMEM4LOAD26SM100_TMEM_LOAD_16dp256b4xESY_NSZ_INS10_ILi2ELi4ELi3EEES13_NSR_INS5_IJS14_S1H_EEENS5_IJS1H_SB_EEEEEEENS4_17SM75_U32x4_LDSM_NENS4_14SM90_TMA_STOREES1Y_NS4_17SM90_U32x4_STSM_NENS4_39AutoVectorizingCopyWithAssumedAlignmentILi128EEEEEEvvEEEEvNT_6ParamsE --------------------------
	.section	.text._ZN7cutlass13device_kernelINS_4gemm6kernel13GemmUniversalIN4cute5tupleIJiiiiEEENS1_10collective13CollectiveMmaINS1_35MainloopSm100TmaUmmaWarpSpecializedILi2ELi2ELi4ENS5_IJNS4_1CILi1EEESB_SB_EEEEENS5_IJNSA_ILi64EEENSA_ILi128EEESF_EEENS_10bfloat16_tENS5_IJlSB_lEEESH_SI_NS4_8TiledMMAINS4_8MMA_AtomIJNS4_20SM100_MMA_F16BF16_SSISH_SH_fLi64ELi128ELNS4_4UMMA5MajorE0ELSN_0ELNSM_7ScaleInE0ELSO_0EEEEEENS4_6LayoutISC_NS5_IJNSA_ILi0EEESS_SS_EEEEENS5_IJNS4_10UnderscoreESV_SV_EEEEENS4_13SM90_TMA_LOADENS4_14ComposedLayoutINS4_7SwizzleILi3ELi4ELi3EEENS4_18smem_ptr_flag_bitsILi16EEENSR_INS5_IJNSA_ILi8EEESE_EEENS5_IJSE_SB_EEEEEEEvNS4_8identityESY_S18_vS19_EENS_8epilogue10collective18CollectiveEpilogueINS1B_23Sm100TmaWarpSpecializedILi4ELi2ELi16ELb1ELb0EEEJSG_NS5_IJNSR_ISE_SB_EENSR_INSA_ILi32EEESB_EEEEESH_SI_SH_SI_NS1B_6fusion15FusionCallbacksIS1F_NS1K_17LinearCombinationISH_fSH_fLNS_15FloatRoundStyleE2EEESG_S1J_JEEENS4_5SM1004TMEM4LOAD26SM100_TMEM_LOAD_16dp256b4xESY_NSZ_INS10_ILi2ELi4ELi3EEES13_NSR_INS5_IJS14_S1H_EEENS5_IJS1H_SB_EEEEEEENS4_17SM75_U32x4_LDSM_NENS4_14SM90_TMA_STOREES1Y_NS4_17SM90_U32x4_STSM_NENS4_39AutoVectorizingCopyWithAssumedAlignmentILi128EEEEEEvvEEEEvNT_6ParamsE,"ax",@progbits
	.align	128
.text._ZN7cutlass13device_kernelINS_4gemm6kernel13GemmUniversalIN4cute5tupleIJiiiiEEENS1_10collective13CollectiveMmaINS1_35MainloopSm100TmaUmmaWarpSpecializedILi2ELi2ELi4ENS5_IJNS4_1CILi1EEESB_SB_EEEEENS5_IJNSA_ILi64EEENSA_ILi128EEESF_EEENS_10bfloat16_tENS5_IJlSB_lEEESH_SI_NS4_8TiledMMAINS4_8MMA_AtomIJNS4_20SM100_MMA_F16BF16_SSISH_SH_fLi64ELi128ELNS4_4UMMA5MajorE0ELSN_0ELNSM_7ScaleInE0ELSO_0EEEEEENS4_6LayoutISC_NS5_IJNSA_ILi0EEESS_SS_EEEEENS5_IJNS4_10UnderscoreESV_SV_EEEEENS4_13SM90_TMA_LOADENS4_14ComposedLayoutINS4_7SwizzleILi3ELi4ELi3EEENS4_18smem_ptr_flag_bitsILi16EEENSR_INS5_IJNSA_ILi8EEESE_EEENS5_IJSE_SB_EEEEEEEvNS4_8identityESY_S18_vS19_EENS_8epilogue10collective18CollectiveEpilogueINS1B_23Sm100TmaWarpSpecializedILi4ELi2ELi16ELb1ELb0EEEJSG_NS5_IJNSR_ISE_SB_EENSR_INSA_ILi32EEESB_EEEEESH_SI_SH_SI_NS1B_6fusion15FusionCallbacksIS1F_NS1K_17LinearCombinationISH_fSH_fLNS_15FloatRoundStyleE2EEESG_S1J_JEEENS4_5SM1004TMEM4LOAD26SM100_TMEM_LOAD_16dp256b4xESY_NSZ_INS10_ILi2ELi4ELi3EEES13_NSR_INS5_IJS14_S1H_EEENS5_IJS1H_SB_EEEEEEENS4_17SM75_U32x4_LDSM_NENS4_14SM90_TMA_STOREES1Y_NS4_17SM90_U32x4_STSM_NENS4_39AutoVectorizingCopyWithAssumedAlignmentILi128EEEEEEvvEEEEvNT_6ParamsE:
        .type           _ZN7cutlass13device_kernelINS_4gemm6kernel13GemmUniversalIN4cute5tupleIJiiiiEEENS1_10collective13CollectiveMmaINS1_35MainloopSm100TmaUmmaWarpSpecializedILi2ELi2ELi4ENS5_IJNS4_1CILi1EEESB_SB_EEEEENS5_IJNSA_ILi64EEENSA_ILi128EEESF_EEENS_10bfloat16_tENS5_IJlSB_lEEESH_SI_NS4_8TiledMMAINS4_8MMA_AtomIJNS4_20SM100_MMA_F16BF16_SSISH_SH_fLi64ELi128ELNS4_4UMMA5MajorE0ELSN_0ELNSM_7ScaleInE0ELSO_0EEEEEENS4_6LayoutISC_NS5_IJNSA_ILi0EEESS_SS_EEEEENS5_IJNS4_10UnderscoreESV_SV_EEEEENS4_13SM90_TMA_LOADENS4_14ComposedLayoutINS4_7SwizzleILi3ELi4ELi3EEENS4_18smem_ptr_flag_bitsILi16EEENSR_INS5_IJNSA_ILi8EEESE_EEENS5_IJSE_SB_EEEEEEEvNS4_8identityESY_S18_vS19_EENS_8epilogue10collective18CollectiveEpilogueINS1B_23Sm100TmaWarpSpecializedILi4ELi2ELi16ELb1ELb0EEEJSG_NS5_IJNSR_ISE_SB_EENSR_INSA_ILi32EEESB_EEEEESH_SI_SH_SI_NS1B_6fusion15FusionCallbacksIS1F_NS1K_17LinearCombinationISH_fSH_fLNS_15FloatRoundStyleE2EEESG_S1J_JEEENS4_5SM1004TMEM4LOAD26SM100_TMEM_LOAD_16dp256b4xESY_NSZ_INS10_ILi2ELi4ELi3EEES13_NSR_INS5_IJS14_S1H_EEENS5_IJS1H_SB_EEEEEEENS4_17SM75_U32x4_LDSM_NENS4_14SM90_TMA_STOREES1Y_NS4_17SM90_U32x4_STSM_NENS4_39AutoVectorizingCopyWithAssumedAlignmentILi128EEEEEEvvEEEEvNT_6ParamsE,@function
        .size           _ZN7cutlass13device_kernelINS_4gemm6kernel13GemmUniversalIN4cute5tupleIJiiiiEEENS1_10collective13CollectiveMmaINS1_35MainloopSm100TmaUmmaWarpSpecializedILi2ELi2ELi4ENS5_IJNS4_1CILi1EEESB_SB_EEEEENS5_IJNSA_ILi64EEENSA_ILi128EEESF_EEENS_10bfloat16_tENS5_IJlSB_lEEESH_SI_NS4_8TiledMMAINS4_8MMA_AtomIJNS4_20SM100_MMA_F16BF16_SSISH_SH_fLi64ELi128ELNS4_4UMMA5MajorE0ELSN_0ELNSM_7ScaleInE0ELSO_0EEEEEENS4_6LayoutISC_NS5_IJNSA_ILi0EEESS_SS_EEEEENS5_IJNS4_10UnderscoreESV_SV_EEEEENS4_13SM90_TMA_LOADENS4_14ComposedLayoutINS4_7SwizzleILi3ELi4ELi3EEENS4_18smem_ptr_flag_bitsILi16EEENSR_INS5_IJNSA_ILi8EEESE_EEENS5_IJSE_SB_EEEEEEEvNS4_8identityESY_S18_vS19_EENS_8epilogue10collective18CollectiveEpilogueINS1B_23Sm100TmaWarpSpecializedILi4ELi2ELi16ELb1ELb0EEEJSG_NS5_IJNSR_ISE_SB_EENSR_INSA_ILi32EEESB_EEEEESH_SI_SH_SI_NS1B_6fusion15FusionCallbacksIS1F_NS1K_17LinearCombinationISH_fSH_fLNS_15FloatRoundStyleE2EEESG_S1J_JEEENS4_5SM1004TMEM4LOAD26SM100_TMEM_LOAD_16dp256b4xESY_NSZ_INS10_ILi2ELi4ELi3EEES13_NSR_INS5_IJS14_S1H_EEENS5_IJS1H_SB_EEEEEEENS4_17SM75_U32x4_LDSM_NENS4_14SM90_TMA_STOREES1Y_NS4_17SM90_U32x4_STSM_NENS4_39AutoVectorizingCopyWithAssumedAlignmentILi128EEEEEEvvEEEEvNT_6ParamsE,(.L_x_170 - _ZN7cutlass13device_kernelINS_4gemm6kernel13GemmUniversalIN4cute5tupleIJiiiiEEENS1_10collective13CollectiveMmaINS1_35MainloopSm100TmaUmmaWarpSpecializedILi2ELi2ELi4ENS5_IJNS4_1CILi1EEESB_SB_EEEEENS5_IJNSA_ILi64EEENSA_ILi128EEESF_EEENS_10bfloat16_tENS5_IJlSB_lEEESH_SI_NS4_8TiledMMAINS4_8MMA_AtomIJNS4_20SM100_MMA_F16BF16_SSISH_SH_fLi64ELi128ELNS4_4UMMA5MajorE0ELSN_0ELNSM_7ScaleInE0ELSO_0EEEEEENS4_6LayoutISC_NS5_IJNSA_ILi0EEESS_SS_EEEEENS5_IJNS4_10UnderscoreESV_SV_EEEEENS4_13SM90_TMA_LOADENS4_14ComposedLayoutINS4_7SwizzleILi3ELi4ELi3EEENS4_18smem_ptr_flag_bitsILi16EEENSR_INS5_IJNSA_ILi8EEESE_EEENS5_IJSE_SB_EEEEEEEvNS4_8identityESY_S18_vS19_EENS_8epilogue10collective18CollectiveEpilogueINS1B_23Sm100TmaWarpSpecializedILi4ELi2ELi16ELb1ELb0EEEJSG_NS5_IJNSR_ISE_SB_EENSR_INSA_ILi32EEESB_EEEEESH_SI_SH_SI_NS1B_6fusion15FusionCallbacksIS1F_NS1K_17LinearCombinationISH_fSH_fLNS_15FloatRoundStyleE2EEESG_S1J_JEEENS4_5SM1004TMEM4LOAD26SM100_TMEM_LOAD_16dp256b4xESY_NSZ_INS10_ILi2ELi4ELi3EEES13_NSR_INS5_IJS14_S1H_EEENS5_IJS1H_SB_EEEEEEENS4_17SM75_U32x4_LDSM_NENS4_14SM90_TMA_STOREES1Y_NS4_17SM90_U32x4_STSM_NENS4_39AutoVectorizingCopyWithAssumedAlignmentILi128EEEEEEvvEEEEvNT_6ParamsE)
        .other          _ZN7cutlass13device_kernelINS_4gemm6kernel13GemmUniversalIN4cute5tupleIJiiiiEEENS1_10collective13CollectiveMmaINS1_35MainloopSm100TmaUmmaWarpSpecializedILi2ELi2ELi4ENS5_IJNS4_1CILi1EEESB_SB_EEEEENS5_IJNSA_ILi64EEENSA_ILi128EEESF_EEENS_10bfloat16_tENS5_IJlSB_lEEESH_SI_NS4_8TiledMMAINS4_8MMA_AtomIJNS4_20SM100_MMA_F16BF16_SSISH_SH_fLi64ELi128ELNS4_4UMMA5MajorE0ELSN_0ELNSM_7ScaleInE0ELSO_0EEEEEENS4_6LayoutISC_NS5_IJNSA_ILi0EEESS_SS_EEEEENS5_IJNS4_10UnderscoreESV_SV_EEEEENS4_13SM90_TMA_LOADENS4_14ComposedLayoutINS4_7SwizzleILi3ELi4ELi3EEENS4_18smem_ptr_flag_bitsILi16EEENSR_INS5_IJNSA_ILi8EEESE_EEENS5_IJSE_SB_EEEEEEEvNS4_8identityESY_S18_vS19_EENS_8epilogue10collective18CollectiveEpilogueINS1B_23Sm100TmaWarpSpecializedILi4ELi2ELi16ELb1ELb0EEEJSG_NS5_IJNSR_ISE_SB_EENSR_INSA_ILi32EEESB_EEEEESH_SI_SH_SI_NS1B_6fusion15FusionCallbacksIS1F_NS1K_17LinearCombinationISH_fSH_fLNS_15FloatRoundStyleE2EEESG_S1J_JEEENS4_5SM1004TMEM4LOAD26SM100_TMEM_LOAD_16dp256b4xESY_NSZ_INS10_ILi2ELi4ELi3EEES13_NSR_INS5_IJS14_S1H_EEENS5_IJS1H_SB_EEEEEEENS4_17SM75_U32x4_LDSM_NENS4_14SM90_TMA_STOREES1Y_NS4_17SM90_U32x4_STSM_NENS4_39AutoVectorizingCopyWithAssumedAlignmentILi128EEEEEEvvEEEEvNT_6ParamsE,@"STO_CUDA_ENTRY STV_DEFAULT"
_ZN7cutlass13device_kernelINS_4gemm6kernel13GemmUniversalIN4cute5tupleIJiiiiEEENS1_10collective13CollectiveMmaINS1_35MainloopSm100TmaUmmaWarpSpecializedILi2ELi2ELi4ENS5_IJNS4_1CILi1EEESB_SB_EEEEENS5_IJNSA_ILi64EEENSA_ILi128EEESF_EEENS_10bfloat16_tENS5_IJlSB_lEEESH_SI_NS4_8TiledMMAINS4_8MMA_AtomIJNS4_20SM100_MMA_F16BF16_SSISH_SH_fLi64ELi128ELNS4_4UMMA5MajorE0ELSN_0ELNSM_7ScaleInE0ELSO_0EEEEEENS4_6LayoutISC_NS5_IJNSA_ILi0EEESS_SS_EEEEENS5_IJNS4_10UnderscoreESV_SV_EEEEENS4_13SM90_TMA_LOADENS4_14ComposedLayoutINS4_7SwizzleILi3ELi4ELi3EEENS4_18smem_ptr_flag_bitsILi16EEENSR_INS5_IJNSA_ILi8EEESE_EEENS5_IJSE_SB_EEEEEEEvNS4_8identityESY_S18_vS19_EENS_8epilogue10collective18CollectiveEpilogueINS1B_23Sm100TmaWarpSpecializedILi4ELi2ELi16ELb1ELb0EEEJSG_NS5_IJNSR_ISE_SB_EENSR_INSA_ILi32EEESB_EEEEESH_SI_SH_SI_NS1B_6fusion15FusionCallbacksIS1F_NS1K_17LinearCombinationISH_fSH_fLNS_15FloatRoundStyleE2EEESG_S1J_JEEENS4_5SM1004TMEM4LOAD26SM100_TMEM_LOAD_16dp256b4xESY_NSZ_INS10_ILi2ELi4ELi3EEES13_NSR_INS5_IJS14_S1H_EEENS5_IJS1H_SB_EEEEEEENS4_17SM75_U32x4_LDSM_NENS4_14SM90_TMA_STOREES1Y_NS4_17SM90_U32x4_STSM_NENS4_39AutoVectorizingCopyWithAssumedAlignmentILi128EEEEEEvvEEEEvNT_6ParamsE:
[----:B------:R-:W1:Y:S01]  /*0000*/  LDC R1, c[0x0][0x37c] ;  /* 0x0000df00ff017b82 */ /* 0x000e620000000800 */
[----:B------:R-:W2:Y:S01]  /*0010*/  S2R R72, SR_TID.X ;  /* 0x0000000000487919 */ /* 0x000ea20000002100 */
[----:B------:R-:W3:Y:S01]  /*0020*/  LDCU.64 UR4, c[0x0][0x890] ;  /* 0x00011200ff0477ac */ /* 0x000ee20008000a00 */
[----:B------:R-:W-:Y:S02]  /*0030*/  PRMT R59, RZ, 0x7610, R59 ;  /* 0x00007610ff3b7816 */ /* 0x000fe4000000003b */
[----:B------:R-:W-:Y:S01]  /*0040*/  ELECT P5, URZ, PT ;  /* 0x0000000000ff782f */ /* 0x000fe200038a0000 */
[----:B------:R-:W4:Y:S01]  /*0050*/  LDCU.64 UR46, c[0x0][0x358] ;  /* 0x00006b00ff2e77ac */ /* 0x000f220008000a00 */
[----:B---3--:R-:W-:-:S04]  /*0060*/  UISETP.NE.U32.AND UP0, UPT, UR4, URZ, UPT ;  /* 0x000000ff0400728c */ /* 0x008fc8000bf05070 */
[----:B------:R-:W-:Y:S01]  /*0070*/  UISETP.NE.AND.EX UP0, UPT, UR5, URZ, UPT, UP0 ;  /* 0x000000ff0500728c */ /* 0x000fe2000bf05300 */
[----:B--2---:R-:W-:-:S05]  /*0080*/  SHF.R.U32.HI R65, RZ, 0x5, R72 ;  /* 0x00000005ff417819 */ /* 0x004fca0000011648 */
[----:B------:R-:W2:Y:S02]  /*0090*/  SHFL.IDX PT, R0, R65, RZ, 0x1f ;  /* 0x00001fff41007589 */ /* 0x000ea400000e0000 */
[----:B--2---:R-:W-:Y:S01]  /*00a0*/  R2UR UR8, R0 ;  /* 0x00000000000872ca */ /* 0x004fe200000e0000 */
[----:B-1--4-:R-:W-:-:S14]  /*00b0*/  BRA.U UP0, `(.L_x_0) ;  /* 0x00000001002c7547 */ /* 0x012fdc000b800000 */
[----:B------:R-:W1:Y:S02]  /*00c0*/  LDCU.64 UR6, c[0x0][0x888] ;  /* 0x00011100ff0677ac */ /* 0x000e640008000a00 */
[----:B-1----:R-:W-:-:S04]  /*00d0*/  UISETP.NE.U32.AND UP0, UPT, UR6, URZ, UPT ;  /* 0x000000ff0600728c */ /* 0x002fc8000bf05070 */
[----:B------:R-:W-:-:S09]  /*00e0*/  UISETP.NE.AND.EX UP0, UPT, UR7, URZ, UPT, UP0 ;  /* 0x000000ff0700728c */ /* 0x000fd2000bf05300 */
[----:B------:R-:W-:Y:S05]  /*00f0*/  BRA.U !UP0, `(.L_x_1) ;  /* 0x0000000108107547 */ /* 0x000fea000b800000 */
[----:B------:R-:W1:Y:S02]  /*0100*/  LDC.64 R2, c[0x0][0x888] ;  /* 0x00022200ff027b82 */ /* 0x000e640000000a00 */
[----:B-1----:R1:W5:Y:S01]  /*0110*/  LDG.E R35, desc[UR46][R2.64] ;  /* 0x0000002e02237981 */ /* 0x002362000c1e1900 */
[----:B------:R-:W-:Y:S01]  /*0120*/  HFMA2 R59, -RZ, RZ, 0, 5.9604644775390625e-08 ;  /* 0x00000001ff3b7431 */ /* 0x000fe200000001ff */
[----:B------:R-:W-:Y:S05]  /*0130*/  BRA `(.L_x_0) ;  /* 0x00000000000c7947 */ /* 0x000fea0003800000 */
.L_x_1:
[----:B------:R-:W1:Y:S01]  /*0140*/  LDCU UR6, c[0x0][0x880] ;  /* 0x00011000ff0677ac */ /* 0x000e620008000800 */
[----:B------:R-:W-:Y:S01]  /*0150*/  HFMA2 R59, -RZ, RZ, 0, 5.9604644775390625e-08 ;  /* 0x00000001ff3b7431 */ /* 0x000fe200000001ff */
[----:B-1----:R-:W-:-:S07]  /*0160*/  MOV R35, UR6 ;  /* 0x0000000600237c02 */ /* 0x002fce0008000f00 */
.L_x_0:
[----:B------:R-:W2:Y:S02]  /*0170*/  LDCU.64 UR6, c[0x0][0x8b0] ;  /* 0x00011600ff0677ac */ /* 0x000ea40008000a00 */
[----:B--2---:R-:W-:-:S04]  /*0180*/  UISETP.NE.U32.AND UP0, UPT, UR6, URZ, UPT ;  /* 0x000000ff0600728c */ /* 0x004fc8000bf05070 */
[----:B------:R-:W-:-:S09]  /*0190*/  UISETP.NE.AND.EX UP0, UPT, UR7, URZ, UPT, UP0 ;  /* 0x000000ff0700728c */ /* 0x000fd2000bf05300 */
[----:B------:R-:W-:Y:S05]  /*01a0*/  BRA.U UP0, `(.L_x_2) ;  /* 0x0000000100247547 */ /* 0x000fea000b800000 */
[----:B------:R-:W2:Y:S02]  /*01b0*/  LDCU.64 UR6, c[0x0][0x8a8] ;  /* 0x00011500ff0677ac */ /* 0x000ea40008000a00 */
[----:B--2---:R-:W-:-:S04]  /*01c0*/  UISETP.NE.U32.AND UP0, UPT, UR6, URZ, UPT ;  /* 0x000000ff0600728c */ /* 0x004fc8000bf05070 */
[----:B------:R-:W-:-:S09]  /*01d0*/  UISETP.NE.AND.EX UP0, UPT, UR7, URZ, UPT, UP0 ;  /* 0x000000ff0700728c */ /* 0x000fd2000bf05300 */
[----:B------:R-:W-:Y:S05]  /*01e0*/  BRA.U !UP0, `(.L_x_3) ;  /* 0x00000001080c7547 */ /* 0x000fea000b800000 */
[----:B-1----:R-:W1:Y:S02]  /*01f0*/  LDC.64 R2, c[0x0][0x8a8] ;  /* 0x00022a00ff027b82 */ /* 0x002e640000000a00 */
[----:B-1----:R2:W5:Y:S01]  /*0200*/  LDG.E R33, desc[UR46][R2.64] ;  /* 0x0000002e02217981 */ /* 0x002562000c1e1900 */
[----:B------:R-:W-:Y:S05]  /*0210*/  BRA `(.L_x_2) ;  /* 0x0000000000087947 */ /* 0x000fea0003800000 */
.L_x_3:
[----:B------:R-:W2:Y:S02]  /*0220*/  LDCU UR6, c[0x0][0x8a0] ;  /* 0x00011400ff0677ac */ /* 0x000ea40008000800 */
[----:B--2---:R-:W-:Y:S02]  /*0230*/  MOV R33, UR6 ;  /* 0x0000000600217c02 */ /* 0x004fe40008000f00 */
.L_x_2:
[----:B------:R-:W-:Y:S01]  /*0240*/  IMAD.U32 R0, RZ, RZ, UR8 ;  /* 0x00000008ff007e24 */ /* 0x000fe2000f8e00ff */
[----:B------:R-:W-:Y:S04]  /*0250*/  BSSY.RECONVERGENT B0, `(.L_x_4) ;  /* 0x000000c000007945 */ /* 0x000fe80003800200 */
[C---:B------:R-:W-:Y:S02]  /*0260*/  ISETP.NE.OR P1, PT, R0.reuse, 0x1, !P5 ;  /* 0x000000010000780c */ /* 0x040fe40006f25670 */
[----:B------:R-:W-:-:S11]  /*0270*/  ISETP.NE.OR P0, PT, R0, 0x3, !P5 ;  /* 0x000000030000780c */ /* 0x000fd60006f05670 */
[----:B------:R-:W-:Y:S05]  /*0280*/  @P1 BRA `(.L_x_5) ;  /* 0x0000000000201947 */ /* 0x000fea0003800000 */
[----:B------:R-:W3:Y:S02]  /*0290*/  LDCU.64 UR6, c[0x0][0x348] ;  /* 0x00006900ff0677ac */ /* 0x000ee40008000a00 */
[----:B---3--:R-:W-:Y:S02]  /*02a0*/  UIADD3 UR10, UP1, UPT, UR6, 0x80, URZ ;  /* 0x00000080060a7890 */ /* 0x008fe4000ff3e0ff */
[----:B------:R-:W-:Y:S02]  /*02b0*/  UIADD3 UR6, UP0, UPT, UR6, 0x180, URZ ;  /* 0x0000018006067890 */ /* 0x000fe4000ff1e0ff */
[----:B------:R-:W-:Y:S02]  /*02c0*/  UIADD3.X UR11, UPT, UPT, URZ, UR7, URZ, UP1, !UPT ;  /* 0x00000007ff0b7290 */ /* 0x000fe40008ffe4ff */
[----:B------:R-:W-:-:S07]  /*02d0*/  UIADD3.X UR7, UPT, UPT, URZ, UR7, URZ, UP0, !UPT ;  /* 0x00000007ff077290 */ /* 0x000fce00087fe4ff */
[----:B------:R3:W-:Y:S02]  /*02e0*/  UTMACCTL.PF [UR10] ;  /* 0x000000000a0079b9 */ /* 0x0007e40008040000 */
[----:B------:R3:W-:Y:S02]  /*02f0*/  UTMACCTL.PF [UR6] ;  /* 0x00000000060079b9 */ /* 0x0007e40008040000 */
[----:B---3--:R-:W-:Y:S01]  /*0300*/  NOP ;  /* 0x0000000000007918 */ /* 0x008fe20000000000 */
.L_x_5:
[----:B------:R-:W-:Y:S05]  /*0310*/  BSYNC.RECONVERGENT B0 ;  /* 0x0000000000007941 */ /* 0x000fea0003800200 */
.L_x_4:
[----:B------:R-:W-:Y:S04]  /*0320*/  BSSY.RECONVERGENT B0, `(.L_x_6) ;  /* 0x000000a000007945 */ /* 0x000fe80003800200 */
        /* <DEDUP_REMOVED lines=9> */
.L_x_7:
[----:B------:R-:W-:Y:S05]  /*03c0*/  BSYNC.RECONVERGENT B0 ;  /* 0x0000000000007941 */ /* 0x000fea0003800200 */
.L_x_6:
[----:B------:R-:W3:Y:S01]  /*03d0*/  LDCU.64 UR6, c[0x0][0x888] ;  /* 0x00011100ff0677ac */ /* 0x000ee20008000a00 */
[----:B------:R-:W-:Y:S02]  /*03e0*/  UISETP.EQ.U32.AND UP1, UPT, UR4, URZ, UPT ;  /* 0x000000ff0400728c */ /* 0x000fe4000bf22070 */
[----:B------:R-:W-:Y:S02]  /*03f0*/  UPLOP3.LUT UP2, UPT, UPT, UPT, UPT, 0x80, 0x8 ;  /* 0x000000000008789c */ /* 0x000fe40003f4f070 */
[----:B---3--:R-:W-:-:S04]  /*0400*/  UISETP.NE.U32.AND UP0, UPT, UR6, URZ, UPT ;  /* 0x000000ff0600728c */ /* 0x008fc8000bf05070 */
[----:B------:R-:W-:-:S04]  /*0410*/  UISETP.NE.AND.EX UP0, UPT, UR7, URZ, UPT, UP0 ;  /* 0x000000ff0700728c */ /* 0x000fc8000bf05300 */
[----:B------:R-:W-:-:S04]  /*0420*/  UISETP.EQ.OR.EX UP3, UPT, UR5, URZ, !UP0, UP1 ;  /* 0x000000ff0500728c */ /* 0x000fc8000c762710 */
[----:B------:R-:W-:-:S05]  /*0430*/  UP2UR UR50, UPR, URZ, 0x8 ;  /* 0x00000008ff327883 */ /* 0x000fca0008000000 */
[----:B------:R-:W-:Y:S07]  /*0440*/  BRA.U !UP3, `(.L_x_8) ;  /* 0x000000010b207547 */ /* 0x000fee000b800000 */
[----:B------:R-:W-:Y:S01]  /*0450*/  UISETP.NE.U32.AND UP2, UPT, UR4, URZ, UPT ;  /* 0x000000ff0400728c */ /* 0x000fe2000bf45070 */
[----:B-----5:R-:W-:Y:S01]  /*0460*/  FSETP.NEU.AND P0, PT, R35, RZ, PT ;  /* 0x000000ff2300720b */ /* 0x020fe20003f0d000 */
[----:B------:R-:W-:Y:S02]  /*0470*/  USEL UR4, URZ, 0xffffffff, UP0 ;  /* 0xffffffffff047887 */ /* 0x000fe40008000000 */
[----:B------:R-:W-:-:S10]  /*0480*/  UISETP.NE.AND.EX UP2, UPT, UR5, URZ, UPT, UP2 ;  /* 0x000000ff0500728c */ /* 0x000fd4000bf45320 */
[----:B------:R-:W-:Y:S01]  /*0490*/  VOTEU.ANY UP1, P0 ;  /* 0x0000000000ff7886 */ /* 0x000fe20000020100 */
[----:B------:R-:W-:-:S04]  /*04a0*/  @!UP2 USEL UR4, URZ, 0xffffffff, UP1 ;  /* 0xffffffffff04a887 */ /* 0x000fc80008800000 */
[----:B------:R-:W-:-:S04]  /*04b0*/  ULOP3.LUT UR4, UR4, 0x1, URZ, 0xc0, !UPT ;  /* 0x0000000104047892 */ /* 0x000fc8000f8ec0ff */
[----:B------:R-:W-:-:S11]  /*04c0*/  UISETP.NE.U32.AND UP2, UPT, UR4, 0x1, UPT ;  /* 0x000000010400788c */ /* 0x000fd6000bf45070 */
.L_x_8:
[----:B-12---:R-:W1:Y:S01]  /*04d0*/  SHFL.IDX PT, R2, R65, RZ, 0x1f ;  /* 0x00001fff41027589 */ /* 0x006e6200000e0000 */
[----:B------:R-:W-:-:S04]  /*04e0*/  UISETP.NE.AND UP1, UPT, UR8, 0x2, UPT ;  /* 0x000000020800788c */ /* 0x000fc8000bf25270 */
[----:B------:R-:W-:Y:S01]  /*04f0*/  USEL UR6, URZ, 0x1, UP1 ;  /* 0x00000001ff067887 */ /* 0x000fe20008800000 */
[----:B-1----:R-:W-:-:S13]  /*0500*/  ISETP.NE.AND P0, PT, R2, RZ, PT ;  /* 0x000000ff0200720c */ /* 0x002fda0003f05270 */
[----:B------:R-:W-:Y:S05]  /*0510*/  @P0 BRA `(.L_x_9) ;  /* 0x0000000000380947 */ /* 0x000fea0003800000 */
[----:B------:R-:W1:Y:S01]  /*0520*/  S2UR UR5, SR_CgaCtaId ;  /* 0x00000000000579c3 */ /* 0x000e620000008800 */
[----:B------:R-:W-:Y:S01]  /*0530*/  UMOV UR7, 0x400 ;  /* 0x0000040000077882 */ /* 0x000fe20000000000 */
[----:B------:R-:W-:Y:S01]  /*0540*/  UMOV UR4, 0x1 ;  /* 0x0000000100047882 */ /* 0x000fe20000000000 */
[----:B------:R-:W-:Y:S01]  /*0550*/  ELECT P0, URZ, PT ;  /* 0x0000000000ff782f */ /* 0x000fe20003800000 */
[----:B------:R-:W-:-:S04]  /*0560*/  UIADD3 UR10, UPT, UPT, -UR4, 0x100000, URZ ;  /* 0x00100000040a7890 */ /* 0x000fc8000fffe1ff */
[----:B------:R-:W-:Y:S02]  /*0570*/  USHF.L.U32 UR11, UR10, 0xb, URZ ;  /* 0x0000000b0a0b7899 */ /* 0x000fe400080006ff */
[----:B------:R-:W-:Y:S02]  /*0580*/  USHF.L.U32 UR10, UR10, 0x1, URZ ;  /* 0x000000010a0a7899 */ /* 0x000fe400080006ff */
[----:B-1----:R-:W-:Y:S01]  /*0590*/  ULEA UR5, UR5, UR7, 0x18 ;  /* 0x0000000705057291 */ /* 0x002fe2000f8ec0ff */
[----:B------:R-:W1:Y:S11]  /*05a0*/  FENCE.VIEW.ASYNC.S ;  /* 0x00000000000073c6 */ /* 0x000e760000000000 */
[----:B-1----:R1:W2:Y:S01]  /*05b0*/  SYNCS.EXCH.64 URZ, [UR5], UR10 ;  /* 0x0000000a05ff75b2 */ /* 0x0022a20008000100 */
[----:B------:R1:W3:Y:S01]  /*05c0*/  SYNCS.EXCH.64 URZ, [UR5+0x10], UR10 ;  /* 0x0000100a05ff75b2 */ /* 0x0002e20008000100 */
[----:B------:R1:W4:Y:S01]  /*05d0*/  SYNCS.EXCH.64 URZ, [UR5+0x8], UR10 ;  /* 0x0000080a05ff75b2 */ /* 0x0003220008000100 */
[----:B------:R1:W1:Y:S01]  /*05e0*/  SYNCS.EXCH.64 URZ, [UR5+0x18], UR10 ;  /* 0x0000180a05ff75b2 */ /* 0x0002620008000100 */
[----:B------:R-:W-:Y:S01]  /*05f0*/  NOP ;  /* 0x0000000000007918 */ /* 0x000fe20000000000 */
.L_x_9:
[----:B------:R-:W2:Y:S01]  /*0600*/  SHFL.IDX PT, R2, R65, RZ, 0x1f ;  /* 0x00001fff41027589 */ /* 0x000ea200000e0000 */
[----:B------:R-:W-:Y:S01]  /*0610*/  NOP ;  /* 0x0000000000007918 */ /* 0x000fe20000000000 */
[----:B--2---:R-:W-:-:S13]  /*0620*/  ISETP.NE.AND P0, PT, R2, 0x1, PT ;  /* 0x000000010200780c */ /* 0x004fda0003f05270 */
[----:B------:R-:W-:Y:S05]  /*0630*/  @P0 BRA `(.L_x_10) ;  /* 0x0000000000580947 */ /* 0x000fea0003800000 */
[----:B------:R-:W2:Y:S01]  /*0640*/  S2UR UR7, SR_CgaCtaId ;  /* 0x00000000000779c3 */ /* 0x000ea20000008800 */
[----:B------:R-:W-:Y:S01]  /*0650*/  UMOV UR9, 0x400 ;  /* 0x0000040000097882 */ /* 0x000fe20000000000 */
[----:B-1----:R-:W-:Y:S01]  /*0660*/  UMOV UR5, 0x20 ;  /* 0x0000002000057882 */ /* 0x002fe20000000000 */
[----:B------:R-:W-:Y:S01]  /*0670*/  UMOV UR4, 0x80 ;  /* 0x0000008000047882 */ /* 0x000fe20000000000 */
[----:B------:R-:W-:-:S04]  /*0680*/  UIADD3 UR10, UPT, UPT, -UR5, 0x100000, URZ ;  /* 0x00100000050a7890 */ /* 0x000fc8000fffe1ff */
[----:B------:R-:W-:Y:S02]  /*0690*/  USHF.L.U32 UR11, UR10, 0xb, URZ ;  /* 0x0000000b0a0b7899 */ /* 0x000fe400080006ff */
[----:B------:R-:W-:Y:S02]  /*06a0*/  USHF.L.U32 UR10, UR10, 0x1, URZ ;  /* 0x000000010a0a7899 */ /* 0x000fe400080006ff */
[----:B------:R-:W-:-:S04]  /*06b0*/  UIADD3 UR4, UPT, UPT, -UR4, 0x100000, URZ ;  /* 0x0010000004047890 */ /* 0x000fc8000fffe1ff */
[----:B------:R-:W-:Y:S02]  /*06c0*/  USHF.L.U32 UR5, UR4, 0xb, URZ ;  /* 0x0000000b04057899 */ /* 0x000fe400080006ff */
[----:B------:R-:W-:Y:S01]  /*06d0*/  USHF.L.U32 UR4, UR4, 0x1, URZ ;  /* 0x0000000104047899 */ /* 0x000fe200080006ff */
[----:B------:R-:W-:Y:S01]  /*06e0*/  ELECT P0, URZ, PT ;  /* 0x0000000000ff782f */ /* 0x000fe20003800000 */
[----:B--2---:R-:W-:Y:S01]  /*06f0*/  ULEA UR7, UR7, UR9, 0x18 ;  /* 0x0000000907077291 */ /* 0x004fe2000f8ec0ff */
[----:B------:R-:W1:Y:S11]  /*0700*/  FENCE.VIEW.ASYNC.S ;  /* 0x00000000000073c6 */ /* 0x000e760000000000 */
[----:B-1----:R2:W1:Y:S01]  /*0710*/  SYNCS.EXCH.64 URZ, [UR7+0x20], UR10 ;  /* 0x0000200a07ff75b2 */ /* 0x0024620008000100 */
[----:B------:R2:W1:Y:S01]  /*0720*/  SYNCS.EXCH.64 URZ, [UR7+0x40], UR4 ;  /* 0x0000400407ff75b2 */ /* 0x0004620008000100 */
[----:B------:R2:W1:Y:S01]  /*0730*/  SYNCS.EXCH.64 URZ, [UR7+0x28], UR10 ;  /* 0x0000280a07ff75b2 */ /* 0x0004620008000100 */
[----:B------:R2:W1:Y:S01]  /*0740*/  SYNCS.EXCH.64 URZ, [UR7+0x48], UR4 ;  /* 0x0000480407ff75b2 */ /* 0x0004620008000100 */
[----:B------:R2:W1:Y:S01]  /*0750*/  SYNCS.EXCH.64 URZ, [UR7+0x30], UR10 ;  /* 0x0000300a07ff75b2 */ /* 0x0004620008000100 */
[----:B------:R2:W1:Y:S01]  /*0760*/  SYNCS.EXCH.64 URZ, [UR7+0x50], UR4 ;  /* 0x0000500407ff75b2 */ /* 0x0004620008000100 */
[----:B------:R2:W1:Y:S01]  /*0770*/  SYNCS.EXCH.64 URZ, [UR7+0x38], UR10 ;  /* 0x0000380a07ff75b2 */ /* 0x0004620008000100 */
[----:B------:R2:W1:Y:S02]  /*0780*/  SYNCS.EXCH.64 URZ, [UR7+0x58], UR4 ;  /* 0x0000580407ff75b2 */ /* 0x0004640008000100 */
[----:B--2---:R-:W-:Y:S01]  /*0790*/  NOP ;  /* 0x0000000000007918 */ /* 0x004fe20000000000 */
.L_x_10:
[----:B------:R-:W2:Y:S01]  /*07a0*/  SHFL.IDX PT, R2, R65, RZ, 0x1f ;  /* 0x00001fff41027589 */ /* 0x000ea200000e0000 */
[----:B------:R-:W-:Y:S01]  /*07b0*/  NOP ;  /* 0x0000000000007918 */ /* 0x000fe20000000000 */
[----:B--2---:R-:W-:-:S13]  /*07c0*/  ISETP.NE.AND P0, PT, R2, 0x3, PT ;  /* 0x000000030200780c */ /* 0x004fda0003f05270 */
[----:B------:R-:W-:Y:S05]  /*07d0*/  @P0 BRA `(.L_x_11) ;  /* 0x0000000000300947 */ /* 0x000fea0003800000 */
[----:B-1----:R-:W1:Y:S01]  /*07e0*/  S2UR UR5, SR_CgaCtaId ;  /* 0x00000000000579c3 */ /* 0x002e620000008800 */
        /* <DEDUP_REMOVED lines=8> */
[----:B-1----:R2:W1:Y:S01]  /*0870*/  SYNCS.EXCH.64 URZ, [UR5+0x60], UR10 ;  /* 0x0000600a05ff75b2 */ /* 0x0024620008000100 */
[----:B------:R2:W1:Y:S02]  /*0880*/  SYNCS.EXCH.64 URZ, [UR5+0x68], UR10 ;  /* 0x0000680a05ff75b2 */ /* 0x0004640008000100 */
[----:B--2---:R-:W-:Y:S01]  /*0890*/  NOP ;  /* 0x0000000000007918 */ /* 0x004fe20000000000 */
.L_x_11:
[----:B------:R-:W2:Y:S01]  /*08a0*/  SHFL.IDX PT, R2, R65, RZ, 0x1f ;  /* 0x00001fff41027589 */ /* 0x000ea200000e0000 */
[----:B------:R-:W-:Y:S01]  /*08b0*/  NOP ;  /* 0x0000000000007918 */ /* 0x000fe20000000000 */
[----:B--2---:R-:W-:-:S13]  /*08c0*/  ISETP.NE.AND P0, PT, R2, 0x4, PT ;  /* 0x000000040200780c */ /* 0x004fda0003f05270 */
[----:B------:R-:W-:Y:S05]  /*08d0*/  @P0 BRA `(.L_x_12) ;  /* 0x00000000004c0947 */ /* 0x000fea0003800000 */
[----:B-1----:R-:W1:Y:S01]  /*08e0*/  S2UR UR5, SR_CgaCtaId ;  /* 0x00000000000579c3 */ /* 0x002e620000008800 */
[----:B------:R-:W-:Y:S01]  /*08f0*/  UMOV UR9, 0x100 ;  /* 0x0000010000097882 */ /* 0x000fe20000000000 */
[----:B------:R-:W-:Y:S01]  /*0900*/  UMOV UR7, 0x400 ;  /* 0x0000040000077882 */ /* 0x000fe20000000000 */
[----:B------:R-:W-:Y:S01]  /*0910*/  USEL UR9, UR9, 0xe0, UP2 ;  /* 0x000000e009097887 */ /* 0x000fe20009000000 */
[----:B------:R-:W-:Y:S01]  /*0920*/  UMOV UR4, 0x1 ;  /* 0x0000000100047882 */ /* 0x000fe20000000000 */
[----:B------:R-:W-:Y:S01]  /*0930*/  ELECT P0, URZ, PT ;  /* 0x0000000000ff782f */ /* 0x000fe20003800000 */
[----:B------:R-:W-:-:S04]  /*0940*/  UIADD3 UR10, UPT, UPT, -UR4, 0x100000, URZ ;  /* 0x00100000040a7890 */ /* 0x000fc8000fffe1ff */
[----:B------:R-:W-:Y:S02]  /*0950*/  USHF.L.U32 UR11, UR10, 0xb, URZ ;  /* 0x0000000b0a0b7899 */ /* 0x000fe400080006ff */
[----:B------:R-:W-:Y:S02]  /*0960*/  USHF.L.U32 UR10, UR10, 0x1, URZ ;  /* 0x000000010a0a7899 */ /* 0x000fe400080006ff */
[----:B------:R-:W-:-:S04]  /*0970*/  UIADD3 UR12, UPT, UPT, -UR9, 0x100000, URZ ;  /* 0x00100000090c7890 */ /* 0x000fc8000fffe1ff */
[----:B------:R-:W-:Y:S02]  /*0980*/  USHF.L.U32 UR13, UR12, 0xb, URZ ;  /* 0x0000000b0c0d7899 */ /* 0x000fe400080006ff */
[----:B------:R-:W-:Y:S02]  /*0990*/  USHF.L.U32 UR12, UR12, 0x1, URZ ;  /* 0x000000010c0c7899 */ /* 0x000fe400080006ff */
[----:B-1----:R-:W-:Y:S01]  /*09a0*/  ULEA UR5, UR5, UR7, 0x18 ;  /* 0x0000000705057291 */ /* 0x002fe2000f8ec0ff */
[----:B------:R-:W1:Y:S11]  /*09b0*/  FENCE.VIEW.ASYNC.S ;  /* 0x00000000000073c6 */ /* 0x000e760000000000 */
[----:B-1----:R2:W1:Y:S01]  /*09c0*/  SYNCS.EXCH.64 URZ, [UR5+0x70], UR10 ;  /* 0x0000700a05ff75b2 */ /* 0x0024620008000100 */
[----:B------:R2:W1:Y:S01]  /*09d0*/  SYNCS.EXCH.64 URZ, [UR5+0x80], UR12 ;  /* 0x0000800c05ff75b2 */ /* 0x0004620008000100 */
[----:B------:R2:W1:Y:S01]  /*09e0*/  SYNCS.EXCH.64 URZ, [UR5+0x78], UR10 ;  /* 0x0000780a05ff75b2 */ /* 0x0004620008000100 */
[----:B------:R2:W1:Y:S02]  /*09f0*/  SYNCS.EXCH.64 URZ, [UR5+0x88], UR12 ;  /* 0x0000880c05ff75b2 */ /* 0x0004640008000100 */
[----:B--2---:R-:W-:Y:S01]  /*0a00*/  NOP ;  /* 0x0000000000007918 */ /* 0x004fe20000000000 */
.L_x_12:
        /* <DEDUP_REMOVED lines=26> */
.L_x_13:
        /* <DEDUP_REMOVED lines=18> */
.L_x_14:
[----:B-1----:R-:W1:Y:S01]  /*0cd0*/  S2UR UR5, SR_CTAID.X ;  /* 0x00000000000579c3 */ /* 0x002e620000002500 */
[----:B------:R-:W-:-:S05]  /*0ce0*/  CS2R.32 R60, SR_CgaSize ;  /* 0x00000000003c7805 */ /* 0x000fca0000008a00 */
[----:B------:R-:W-:-:S05]  /*0cf0*/  IMAD R60, R60, -0xa0, RZ ;  /* 0xffffff603c3c7824 */ /* 0x000fca00078e02ff */
[----:B------:R-:W-:-:S14]  /*0d00*/  R2UR UR9, R60 ;  /* 0x000000003c0972ca */ /* 0x000fdc00000e0000 */
[----:B------:R-:W2:Y:S01]  /*0d10*/  LDCU UR9, c[0x0][UR9+0x2b0] ;  /* 0x00005600090977ac */ /* 0x000ea20008000800 */
[----:B------:R-:W-:Y:S01]  /*0d20*/  NOP ;  /* 0x0000000000007918 */ /* 0x000fe20000000000 */
[----:B------:R-:W-:-:S05]  /*0d30*/  CS2R.32 R60, SR_CgaSize ;  /* 0x00000000003c7805 */ /* 0x000fca0000008a00 */
[----:B------:R-:W-:-:S05]  /*0d40*/  IMAD R60, R60, -0xa0, RZ ;  /* 0xffffff603c3c7824 */ /* 0x000fca00078e02ff */
[----:B------:R-:W-:-:S14]  /*0d50*/  R2UR UR7, R60 ;  /* 0x000000003c0772ca */ /* 0x000fdc00000e0000 */
[----:B------:R-:W3:Y:S01]  /*0d60*/  LDCU UR7, c[0x0][UR7+0x2b4] ;  /* 0x00005680070777ac */ /* 0x000ee20008000800 */
[----:B------:R-:W4:Y:S08]  /*0d70*/  S2UR UR4, SR_CTAID.Y ;  /* 0x00000000000479c3 */ /* 0x000f300000002600 */
[----:B------:R-:W3:Y:S01]  /*0d80*/  LDC R9, c[0x0][0xb24] ;  /* 0x0002c900ff097b82 */ /* 0x000ee20000000800 */
[----:B-1----:R-:W-:-:S02]  /*0d90*/  I2FP.F32.U32 R4, UR5 ;  /* 0x0000000500047c45 */ /* 0x002fc40008201000 */
[----:B------:R-:W-:-:S05]  /*0da0*/  CS2R.32 R5, SR_CgaSize ;  /* 0x0000000000057805 */ /* 0x000fca0000008a00 */
[----:B------:R-:W-:-:S06]  /*0db0*/  IMAD R5, R5, -0xa0, RZ ;  /* 0xffffff6005057824 */ /* 0x000fcc00078e02ff */
[----:B------:R-:W1:Y:S01]  /*0dc0*/  LDC R5, c[0x0][R5+0x2a0] ;  /* 0x0000a80005057b82 */ /* 0x000e620000000800 */
[----:B------:R-:W-:Y:S01]  /*0dd0*/  MOV R21, UR5 ;  /* 0x0000000500157c02 */ /* 0x000fe20008000f00 */
[----:B--2---:R-:W-:Y:S01]  /*0de0*/  FMUL R4, R4, UR9 ;  /* 0x0000000904047c20 */ /* 0x004fe20008400000 */
[----:B----4-:R-:W-:Y:S02]  /*0df0*/  I2FP.F32.U32 R2, UR4 ;  /* 0x0000000400027c45 */ /* 0x010fe40008201000 */
[----:B------:R-:W-:-:S05]  /*0e00*/  CS2R.32 R3, SR_CgaSize ;  /* 0x0000000000037805 */ /* 0x000fca0000008a00 */
[----:B------:R-:W-:-:S06]  /*0e10*/  IMAD R3, R3, -0xa0, RZ ;  /* 0xffffff6003037824 */ /* 0x000fcc00078e02ff */
[----:B------:R-:W2:Y:S01]  /*0e20*/  LDC R3, c[0x0][R3+0x2a4] ;  /* 0x0000a90003037b82 */ /* 0x000ea20000000800 */
[----:B------:R-:W4:Y:S01]  /*0e30*/  F2I.U32.TRUNC.NTZ R60, R4 ;  /* 0x00000004003c7305 */ /* 0x000f22000020f000 */
[----:B------:R-:W-:Y:S01]  /*0e40*/  MOV R20, UR4 ;  /* 0x0000000400147c02 */ /* 0x000fe20008000f00 */
[----:B---3--:R-:W-:-:S05]  /*0e50*/  FMUL R2, R2, UR7 ;  /* 0x0000000702027c20 */ /* 0x008fca0008400000 */
[----:B------:R-:W-:Y:S01]  /*0e60*/  BAR.SYNC.DEFER_BLOCKING 0x0 ;  /* 0x0000000000007b1d */ /* 0x000fe20000010000 */
[----:B------:R-:W-:-:S05]  /*0e70*/  ISETP.GE.AND P0, PT, R9, 0x1, PT ;  /* 0x000000010900780c */ /* 0x000fca0003f06270 */
[----:B------:R-:W3:Y:S02]  /*0e80*/  F2I.U32.TRUNC.NTZ R58, R2 ;  /* 0x00000002003a7305 */ /* 0x000ee4000020f000 */
[----:B------:R-:W2:Y:S01]  /*0e90*/  S2UR UR36, SR_CTAID.Z ;  /* 0x00000000002479c3 */ /* 0x000ea20000002700 */
[----:B----4-:R-:W-:-:S05]  /*0ea0*/  IADD3 R60, PT, PT, -R60, RZ, RZ ;  /* 0x000000ff3c3c7210 */ /* 0x010fca0007ffe1ff */
[----:B-1----:R-:W-:Y:S01]  /*0eb0*/  IMAD R60, R5, R60, UR5 ;  /* 0x00000005053c7e24 */ /* 0x002fe2000f8e023c */
[----:B---3--:R-:W-:-:S05]  /*0ec0*/  IADD3 R58, PT, PT, -R58, RZ, RZ ;  /* 0x000000ff3a3a7210 */ /* 0x008fca0007ffe1ff */
[----:B--2---:R-:W-:Y:S01]  /*0ed0*/  IMAD R58, R3, R58, UR4 ;  /* 0x00000004033a7e24 */ /* 0x004fe2000f8e023a */
[----:B------:R-:W-:Y:S06]  /*0ee0*/  @!P0 BRA `(.L_x_15) ;  /* 0x0000000000b88947 */ /* 0x000fec0003800000 */
[----:B------:R-:W1:Y:S01]  /*0ef0*/  LDC.64 R4, c[0x0][0xb18] ;  /* 0x0002c600ff047b82 */ /* 0x000e620000000a00 */
[----:B------:R-:W-:-:S07]  /*0f00*/  ISETP.NE.AND P0, PT, R9, 0x1, PT ;  /* 0x000000010900780c */ /* 0x000fce0003f05270 */
[----:B------:R-:W2:Y:S08]  /*0f10*/  LDC R10, c[0x0][0xb0c] ;  /* 0x0002c300ff0a7b82 */ /* 0x000eb00000000800 */
[----:B------:R-:W3:Y:S08]  /*0f20*/  LDC R11, c[0x0][0x370] ;  /* 0x0000dc00ff0b7b82 */ /* 0x000ef00000000800 */
[----:B------:R-:W4:Y:S01]  /*0f30*/  LDC R12, c[0x0][0x374] ;  /* 0x0000dd00ff0c7b82 */ /* 0x000f220000000800 */
[----:B-1----:R-:W-:-:S07]  /*0f40*/  ISETP.NE.AND P1, PT, R4, 0x1, PT ;  /* 0x000000010400780c */ /* 0x002fce0003f25270 */
[----:B------:R-:W3:Y:S01]  /*0f50*/  LDC.64 R6, c[0x0][0xb10] ;  /* 0x0002c400ff067b82 */ /* 0x000ee20000000a00 */
[----:B--2---:R-:W-:-:S07]  /*0f60*/  ISETP.NE.AND P2, PT, R10, 0x1, PT ;  /* 0x000000010a00780c */ /* 0x004fce0003f45270 */
[----:B------:R-:W1:Y:S08]  /*0f70*/  LDC R8, c[0x0][0xb20] ;  /* 0x0002c800ff087b82 */ /* 0x000e700000000800 */
[----:B------:R-:W2:Y:S01]  /*0f80*/  LDC.64 R2, c[0x0][0xb28] ;  /* 0x0002ca00ff027b82 */ /* 0x000ea20000000a00 */
[----:B----4-:R-:W-:-:S04]  /*0f90*/  IMAD.HI.U32 R13, R12, R5, RZ ;  /* 0x000000050c0d7227 */ /* 0x010fc800078e00ff */
[----:B------:R-:W-:-:S04]  /*0fa0*/  IMAD.HI.U32 R5, R20, R5, RZ ;  /* 0x0000000514057227 */ /* 0x000fc800078e00ff */
[----:B---3--:R-:W-:-:S04]  /*0fb0*/  IMAD.HI.U32 R14, R11, R6, RZ ;  /* 0x000000060b0e7227 */ /* 0x008fc800078e00ff */
[C---:B------:R-:W-:Y:S01]  /*0fc0*/  IMAD.HI.U32 R16, R21.reuse, R6, RZ ;  /* 0x0000000615107227 */ /* 0x040fe200078e00ff */
[-C--:B------:R-:W-:Y:S02]  /*0fd0*/  @P2 SHF.R.U32.HI R11, RZ, R7.reuse, R14 ;  /* 0x00000007ff0b2219 */ /* 0x080fe4000001160e */
[-C--:B-1----:R-:W-:Y:S02]  /*0fe0*/  @P1 SHF.R.U32.HI R12, RZ, R8.reuse, R13 ;  /* 0x00000008ff0c1219 */ /* 0x082fe4000001160d */
[----:B------:R-:W-:Y:S02]  /*0ff0*/  SHF.R.U32.HI R5, RZ, R8, R5 ;  /* 0x00000008ff057219 */ /* 0x000fe40000011605 */
[----:B------:R-:W-:Y:S02]  /*1000*/  SHF.R.U32.HI R16, RZ, R7, R16 ;  /* 0x00000007ff107219 */ /* 0x000fe40000011610 */
[----:B------:R-:W-:Y:S01]  /*1010*/  SEL R5, R20, R5, !P1 ;  /* 0x0000000514057207 */ /* 0x000fe20004800000 */
[----:B--2---:R-:W-:Y:S01]  /*1020*/  IMAD.HI.U32 R14, R12, R2, RZ ;  /* 0x000000020c0e7227 */ /* 0x004fe200078e00ff */
[----:B------:R-:W-:-:S02]  /*1030*/  SEL R7, R21, R16, !P2 ;  /* 0x0000001015077207 */ /* 0x000fc40005000000 */
[----:B------:R-:W-:Y:S01]  /*1040*/  IADD3 R13, PT, PT, -R5, RZ, RZ ;  /* 0x000000ff050d7210 */ /* 0x000fe20007ffe1ff */
[----:B------:R-:W-:Y:S01]  /*1050*/  IMAD.HI.U32 R6, R11, R2, RZ ;  /* 0x000000020b067227 */ /* 0x000fe200078e00ff */
[----:B------:R-:W-:-:S03]  /*1060*/  @P0 SHF.R.U32.HI R12, RZ, R3, R14 ;  /* 0x00000003ff0c0219 */ /* 0x000fc6000001160e */
[----:B------:R-:W-:Y:S01]  /*1070*/  IMAD R13, R4, R13, R20 ;  /* 0x0000000d040d7224 */ /* 0x000fe200078e0214 */
[----:B------:R-:W-:Y:S01]  /*1080*/  @P0 SHF.R.U32.HI R11, RZ, R3, R6 ;  /* 0x00000003ff0b0219 */ /* 0x000fe20000011606 */
[----:B------:R-:W-:-:S04]  /*1090*/  IMAD R12, R12, R9, RZ ;  /* 0x000000090c0c7224 */ /* 0x000fc800078e02ff */
[----:B------:R-:W-:Y:S01]  /*10a0*/  IMAD R6, R11, R9, RZ ;  /* 0x000000090b067224 */ /* 0x000fe200078e02ff */
[----:B------:R-:W-:-:S04]  /*10b0*/  ISETP.GE.AND P1, PT, R5, R12, PT ;  /* 0x0000000c0500720c */ /* 0x000fc80003f26270 */
[----:B------:R-:W-:Y:S01]  /*10c0*/  ISETP.GE.OR P1, PT, R7, R6, P1 ;  /* 0x000000060700720c */ /* 0x000fe20000f26670 */
[----:B------:R-:W-:-:S05]  /*10d0*/  IMAD.HI.U32 R6, R5, R2, RZ ;  /* 0x0000000205067227 */ /* 0x000fca00078e00ff */
[----:B------:R-:W-:-:S04]  /*10e0*/  SHF.R.U32.HI R6, RZ, R3, R6 ;  /* 0x00000003ff067219 */ /* 0x000fc80000011606 */
[----:B------:R-:W-:-:S03]  /*10f0*/  SEL R6, R5, R6, !P0 ;  /* 0x0000000605067207 */ /* 0x000fc60004000000 */
[----:B------:R-:W-:Y:S01]  /*1100*/  @!P1 IMAD.HI.U32 R8, R7, R2, RZ ;  /* 0x0000000207089227 */ /* 0x000fe200078e00ff */
[----:B------:R-:W-:-:S04]  /*1110*/  IADD3 R2, PT, PT, -R6, RZ, RZ ;  /* 0x000000ff06027210 */ /* 0x000fc80007ffe1ff */
[----:B------:R-:W-:Y:S01]  /*1120*/  @!P1 SHF.R.U32.HI R8, RZ, R3, R8 ;  /* 0x00000003ff089219 */ /* 0x000fe20000011608 */
[----:B------:R-:W-:-:S03]  /*1130*/  IMAD R2, R9, R2, R5 ;  /* 0x0000000209027224 */ /* 0x000fc600078e0205 */
[----:B------:R-:W-:-:S05]  /*1140*/  @!P1 SEL R3, R7, R8, !P0 ;  /* 0x0000000807039207 */ /* 0x000fca0004000000 */
[--C-:B------:R-:W-:Y:S02]  /*1150*/  @!P1 IMAD.IADD R6, R6, 0x1, -R3.reuse ;  /* 0x0000000106069824 */ /* 0x100fe400078e0a03 */
[----:B------:R-:W-:Y:S01]  /*1160*/  @!P1 IMAD R3, R2, R11, R3 ;  /* 0x0000000b02039224 */ /* 0x000fe200078e0203 */
[----:B------:R-:W-:Y:S01]  /*1170*/  IADD3 R2, PT, PT, -R7, RZ, RZ ;  /* 0x000000ff07027210 */ /* 0x000fe20007ffe1ff */
[----:B------:R-:W-:Y:S02]  /*1180*/  @!P1 IMAD R5, R6, R9, R7 ;  /* 0x0000000906059224 */ /* 0x000fe400078e0207 */
[----:B------:R-:W-:Y:S02]  /*1190*/  @!P1 IMAD.MOV.U32 R7, RZ, RZ, R3 ;  /* 0x000000ffff079224 */ /* 0x000fe400078e0003 */
[----:B------:R-:W-:Y:S02]  /*11a0*/  IMAD R2, R10, R2, R21 ;  /* 0x000000020a027224 */ /* 0x000fe400078e0215 */
[----:B------:R-:W-:-:S02]  /*11b0*/  IMAD R20, R5, R4, R13 ;  /* 0x0000000405147224 */ /* 0x000fc400078e020d */
[----:B------:R-:W-:Y:S02]  /*11c0*/  IMAD R21, R7, R10, R2 ;  /* 0x0000000a07157224 */ /* 0x000fe400078e0202 */
.L_x_15:
[----:B------:R-:W1:Y:S01]  /*11d0*/  LDCU UR4, c[0x0][0xb30] ;  /* 0x00016600ff0477ac */ /* 0x000e620008000800 */
[----:B------:R-:W2:Y:S08]  /*11e0*/  S2UR UR37, SR_CgaCtaId ;  /* 0x00000000002579c3 */ /* 0x000eb00000008800 */
[----:B------:R-:W3:Y:S01]  /*11f0*/  LDC R26, c[0x0][0xb24] ;  /* 0x0002c900ff1a7b82 */ /* 0x000ee20000000800 */
[----:B-1----:R-:W-:-:S09]  /*1200*/  UISETP.NE.AND UP1, UPT, UR4, 0x1, UPT ;  /* 0x000000010400788c */ /* 0x002fd2000bf25270 */
[----:B--2---:R-:W-:Y:S05]  /*1210*/  BRA.U UP1, `(.L_x_16) ;  /* 0x0000000101407547 */ /* 0x004fea000b800000 */
[----:B------:R-:W1:Y:S08]  /*1220*/  LDC.64 R4, c[0x0][0xb10] ;  /* 0x0002c400ff047b82 */ /* 0x000e700000000a00 */
[----:B------:R-:W2:Y:S08]  /*1230*/  LDC.64 R2, c[0x0][0xb18] ;  /* 0x0002c600ff027b82 */ /* 0x000eb00000000a00 */
[----:B------:R-:W4:Y:S08]  /*1240*/  LDC R6, c[0x0][0xb20] ;  /* 0x0002c800ff067b82 */ /* 0x000f300000000800 */
[----:B------:R-:W3:Y:S01]  /*1250*/  LDC R8, c[0x0][0xb0c] ;  /* 0x0002c300ff087b82 */ /* 0x000ee20000000800 */
[----:B-1----:R-:W-:-:S05]  /*1260*/  IMAD.HI.U32 R4, R21, R4, RZ ;  /* 0x0000000415047227 */ /* 0x002fca00078e00ff */
[----:B------:R-:W-:Y:S01]  /*1270*/  SHF.R.U32.HI R4, RZ, R5, R4 ;  /* 0x00000005ff047219 */ /* 0x000fe20000011604 */
[----:B--2---:R-:W-:Y:S01]  /*1280*/  IMAD.HI.U32 R3, R20, R3, RZ ;  /* 0x0000000314037227 */ /* 0x004fe200078e00ff */
[----:B------:R-:W-:-:S04]  /*1290*/  ISETP.NE.AND P0, PT, R2, 0x1, PT ;  /* 0x000000010200780c */ /* 0x000fc80003f05270 */
[----:B----4-:R-:W-:-:S04]  /*12a0*/  SHF.R.U32.HI R3, RZ, R6, R3 ;  /* 0x00000006ff037219 */ /* 0x010fc80000011603 */
[----:B------:R-:W-:Y:S02]  /*12b0*/  SEL R3, R20, R3, !P0 ;  /* 0x0000000314037207 */ /* 0x000fe40004000000 */
[----:B---3--:R-:W-:-:S04]  /*12c0*/  ISETP.NE.AND P1, PT, R8, 0x1, PT ;  /* 0x000000010800780c */ /* 0x008fc80003f25270 */
[----:B------:R-:W-:-:S05]  /*12d0*/  SEL R4, R21, R4, !P1 ;  /* 0x0000000415047207 */ /* 0x000fca0004800000 */
[----:B------:R-:W-:Y:S02]  /*12e0*/  IMAD.IADD R5, R3, 0x1, -R4 ;  /* 0x0000000103057824 */ /* 0x000fe400078e0a04 */
[----:B------:R-:W-:Y:S02]  /*12f0*/  IMAD.IADD R3, R4, 0x1, -R3 ;  /* 0x0000000104037824 */ /* 0x000fe400078e0a03 */
[----:B------:R-:W-:Y:S02]  /*1300*/  IMAD R21, R5, R8, R21 ;  /* 0x0000000805157224 */ /* 0x000fe400078e0215 */
[----:B------:R-:W-:-:S07]  /*1310*/  IMAD R20, R3, R2, R20 ;  /* 0x0000000203147224 */ /* 0x000fce00078e0214 */
.L_x_16:
[----:B------:R-:W-:Y:S01]  /*1320*/  BAR.SYNC.DEFER_BLOCKING 0x0 ;  /* 0x0000000000007b1d */ /* 0x000fe20000010000 */
[----:B------:R-:W-:Y:S01]  /*1330*/  UISETP.NE.AND UP1, UPT, UR8, 0x2, UPT ;  /* 0x000000020800788c */ /* 0x000fe2000bf25270 */
[----:B------:R-:W-:Y:S02]  /*1340*/  ISETP.NE.OR P5, PT, R0, 0x2, !P5 ;  /* 0x000000020000780c */ /* 0x000fe40006fa5670 */
[----:B------:R-:W-:-:S06]  /*1350*/  LOP3.LUT R2, R72, 0x1f, RZ, 0xc0, !PT ;  /* 0x0000001f48027812 */ /* 0x000fcc00078ec0ff */
[----:B------:R-:W-:Y:S05]  /*1360*/  BRA.U UP1, `(.L_x_17) ;  /* 0x0000001101707547 */ /* 0x000fea000b800000 */
[----:B------:R-:W1:Y:S01]  /*1370*/  LDCU UR13, c[0x0][0x38c] ;  /* 0x00007180ff0d77ac */ /* 0x000e620008000800 */
[----:B------:R-:W2:Y:S01]  /*1380*/  LDC R9, c[0x0][0x370] ;  /* 0x0000dc00ff097b82 */ /* 0x000ea20000000800 */
[----:B------:R-:W-:Y:S01]  /*1390*/  PLOP3.LUT P1, PT, PT, PT, UP2, 0x80, 0x8 ;  /* 0x000000000008781c */ /* 0x000fe20003f2f028 */
[----:B------:R-:W-:Y:S01]  /*13a0*/  HFMA2 R12, -RZ, RZ, 0, 0 ;  /* 0x00000000ff0c7431 */ /* 0x000fe200000001ff */
[----:B------:R-:W-:Y:S01]  /*13b0*/  ISETP.EQ.OR P4, PT, R2, RZ, P5 ;  /* 0x000000ff0200720c */ /* 0x000fe20002f82670 */
[----:B------:R-:W-:Y:S01]  /*13c0*/  IMAD.MOV.U32 R15, RZ, RZ, 0x1 ;  /* 0x00000001ff0f7424 */ /* 0x000fe200078e00ff */
[----:B------:R-:W-:Y:S01]  /*13d0*/  PLOP3.LUT P1, PT, P1, PT, PT, 0x8, 0x80 ;  /* 0x000000000080781c */ /* 0x000fe20000f2e170 */
[----:B------:R-:W-:Y:S01]  /*13e0*/  IMAD.MOV.U32 R14, RZ, RZ, RZ ;  /* 0x000000ffff0e7224 */ /* 0x000fe200078e00ff */
[----:B------:R-:W-:Y:S01]  /*13f0*/  MOV R8, 0x1 ;  /* 0x0000000100087802 */ /* 0x000fe20000000f00 */
[----:B------:R-:W4:Y:S01]  /*1400*/  LDC R0, c[0x0][0x374] ;  /* 0x0000dd00ff007b82 */ /* 0x000f220000000800 */
[----:B------:R-:W-:Y:S01]  /*1410*/  IMAD.MOV.U32 R10, RZ, RZ, RZ ;  /* 0x000000ffff0a7224 */ /* 0x000fe200078e00ff */
[----:B------:R-:W2:Y:S01]  /*1420*/  LDCU.64 UR22, c[0x0][0x348] ;  /* 0x00006900ff1677ac */ /* 0x000ea20008000a00 */
[----:B------:R-:W-:Y:S01]  /*1430*/  UMOV UR6, URZ ;  /* 0x000000ff00067c82 */ /* 0x000fe20008000000 */
[----:B-1----:R-:W-:-:S04]  /*1440*/  UIADD3 UR5, UPT, UPT, UR13, 0x7f, URZ ;  /* 0x0000007f0d057890 */ /* 0x002fc8000fffe0ff */
[----:B------:R-:W-:-:S04]  /*1450*/  USHF.R.S32.HI UR4, URZ, 0x1f, UR5 ;  /* 0x0000001fff047899 */ /* 0x000fc80008011405 */
[----:B------:R-:W-:-:S04]  /*1460*/  ULEA.HI UR4, UR4, UR5, URZ, 0x7 ;  /* 0x0000000504047291 */ /* 0x000fc8000f8f38ff */
[----:B------:R-:W-:Y:S02]  /*1470*/  USHF.R.S32.HI UR15, URZ, 0x7, UR4 ;  /* 0x00000007ff0f7899 */ /* 0x000fe40008011404 */
[----:B------:R-:W-:Y:S02]  /*1480*/  UIADD3 UR4, UPT, UPT, UR13, -0x1, URZ ;  /* 0xffffffff0d047890 */ /* 0x000fe4000fffe0ff */
[----:B------:R-:W-:Y:S02]  /*1490*/  UISETP.LT.U32.AND UP0, UPT, UR15, 0x2, UPT ;  /* 0x000000020f00788c */ /* 0x000fe4000bf01070 */
[----:B------:R-:W-:Y:S02]  /*14a0*/  UISETP.GE.U32.AND UP1, UPT, UR4, -0xff, UPT ;  /* 0xffffff010400788c */ /* 0x000fe4000bf26070 */
[----:B------:R-:W-:Y:S02]  /*14b0*/  USEL UR14, UR15, 0x2, UP0 ;  /* 0x000000020f0e7887 */ /* 0x000fe40008000000 */
[----:B------:R-:W-:-:S02]  /*14c0*/  UIADD3 UR13, UPT, UPT, UR13, 0xfe, URZ ;  /* 0x000000fe0d0d7890 */ /* 0x000fc4000fffe0ff */
[----:B------:R-:W-:Y:S02]  /*14d0*/  UIADD3 UR5, UPT, UPT, UR14, -0x1, URZ ;  /* 0xffffffff0e057890 */ /* 0x000fe4000fffe0ff */
[----:B------:R-:W-:-:S03]  /*14e0*/  UIADD3 UR7, UPT, UPT, UR15, -UR14, URZ ;  /* 0x8000000e0f077290 */ /* 0x000fc6000fffe0ff */
[----:B------:R-:W-:-:S04]  /*14f0*/  @UP1 UIADD3 UR5, UPT, UPT, UR14, URZ, URZ ;  /* 0x000000ff0e051290 */ /* 0x000fc8000fffe0ff */
[----:B--2---:R-:W-:-:S12]  /*1500*/  UIADD3 UR5, UPT, UPT, UR5, 0x1, URZ ;  /* 0x0000000105057890 */ /* 0x004fd8000fffe0ff */
.L_x_35:
[----:B------:R-:W-:Y:S01]  /*1510*/  UISETP.NE.AND UP0, UPT, UR37, URZ, UPT ;  /* 0x000000ff2500728c */ /* 0x000fe2000bf05270 */
[----:B------:R-:W1:Y:S08]  /*1520*/  S2UR UR37, SR_CgaCtaId ;  /* 0x00000000002579c3 */ /* 0x000e700000008800 */
[----:B------:R-:W-:Y:S05]  /*1530*/  BRA.U UP0, `(.L_x_18) ;  /* 0x0000000100347547 */ /* 0x000fea000b800000 */
[----:B------:R-:W2:Y:S01]  /*1540*/  S2R R2, SR_CgaCtaId ;  /* 0x0000000000027919 */ /* 0x000ea20000008800 */
[----:B------:R-:W-:-:S04]  /*1550*/  MOV R3, 0x400 ;  /* 0x0000040000037802 */ /* 0x000fc80000000f00 */
[----:B--2---:R-:W-:Y:S02]  /*1560*/  LEA R3, R2, R3, 0x18 ;  /* 0x0000000302037211 */ /* 0x004fe400078ec0ff */
[----:B------:R-:W-:-:S03]  /*1570*/  SHF.L.U32 R2, R8, 0x1f, RZ ;  /* 0x0000001f08027819 */ /* 0x000fc600000006ff */
[----:B------:R-:W-:-:S04]  /*1580*/  IMAD R3, R10, 0x8, R3 ;  /* 0x000000080a037824 */ /* 0x000fc800078e0203 */
[----:B------:R-:W2:Y:S02]  /*1590*/  SYNCS.PHASECHK.TRANS64.TRYWAIT P0, [R3+URZ+0xe0], R2 ;  /* 0x0000e002030075a7 */ /* 0x000ea400080011ff */
[----:B--2---:R-:W-:Y:S05]  /*15a0*/  @!P0 BRA `(.L_x_19) ;  /* 0x00000068009c8947 */ /* 0x004fea0003800000 */
.L_x_129:
[----:B------:R-:W-:Y:S01]  /*15b0*/  VIADD R10, R10, 0x1 ;  /* 0x000000010a0a7836 */ /* 0x000fe20000000000 */
[----:B------:R2:W-:Y:S04]  /*15c0*/  SYNCS.ARRIVE.TRANS64.A1T0 RZ, [R3+URZ+0xd0], RZ ;  /* 0x0000d0ff03ff79a7 */ /* 0x0005e800081000ff */
[----:B------:R-:W-:-:S04]  /*15d0*/  ISETP.NE.AND P0, PT, R10, 0x2, PT ;  /* 0x000000020a00780c */ /* 0x000fc80003f05270 */
[----:B------:R-:W-:Y:S02]  /*15e0*/  SEL R10, R10, RZ, P0 ;  /* 0x000000ff0a0a7207 */ /* 0x000fe40000000000 */
[----:B--2---:R-:W-:-:S04]  /*15f0*/  SEL R3, RZ, 0x1, P0 ;  /* 0x00000001ff037807 */ /* 0x004fc80000000000 */
[----:B------:R-:W-:-:S07]  /*1600*/  LOP3.LUT R8, R8, R3, RZ, 0x3c, !PT ;  /* 0x0000000308087212 */ /* 0x000fce00078e3cff */
.L_x_18:
[----:B------:R-:W-:Y:S01]  /*1610*/  UMOV UR4, 0x400 ;  /* 0x0000040000047882 */ /* 0x000fe20000000000 */
[----:B------:R-:W-:Y:S01]  /*1620*/  SHF.L.U32 R2, R15, 0x1f, RZ ;  /* 0x0000001f0f027819 */ /* 0x000fe200000006ff */
[----:B-1----:R-:W-:Y:S01]  /*1630*/  ULEA UR4, UR37, UR4, 0x18 ;  /* 0x0000000425047291 */ /* 0x002fe2000f8ec0ff */
[----:B------:R-:W-:Y:S01]  /*1640*/  R2UR UR35, R21 ;  /* 0x00000000152372ca */ /* 0x000fe200000e0000 */
[----:B------:R-:W-:Y:S01]  /*1650*/  UISETP.GE.U32.AND UP0, UPT, UR13, 0xff, UPT ;  /* 0x000000ff0d00788c */ /* 0x000fe2000bf06070 */
[----:B------:R-:W-:Y:S01]  /*1660*/  R2UR UR19, R20 ;  /* 0x00000000141372ca */ /* 0x000fe200000e0000 */
[----:B------:R-:W-:Y:S01]  /*1670*/  ULEA UR8, UR6, UR4, 0x3 ;  /* 0x0000000406087291 */ /* 0x000fe2000f8e18ff */
[----:B------:R-:W-:-:S08]  /*1680*/  UMOV UR29, URZ ;  /* 0x000000ff001d7c82 */ /* 0x000fd00008000000 */
[----:B------:R1:W2:Y:S01]  /*1690*/  SYNCS.PHASECHK.TRANS64.TRYWAIT P0, [UR8+0x10], R2 ;  /* 0x00001002ff0075a7 */ /* 0x0002a20008001108 */
[----:B------:R-:W-:Y:S02]  /*16a0*/  USHF.L.U32 UR35, UR35, 0x6, URZ ;  /* 0x0000000623237899 */ /* 0x000fe400080006ff */
[----:B------:R-:W-:Y:S01]  /*16b0*/  USHF.L.U32 UR19, UR19, 0x7, URZ ;  /* 0x0000000713137899 */ /* 0x000fe200080006ff */
[----:B------:R-:W-:Y:S11]  /*16c0*/  BRA.U !UP0, `(.L_x_20) ;  /* 0x0000000108d87547 */ /* 0x000ff6000b800000 */
[----:B------:R-:W-:Y:S01]  /*16d0*/  UMOV UR21, URZ ;  /* 0x000000ff00157c82 */ /* 0x000fe20008000000 */
[----:B------:R-:W-:-:S05]  /*16e0*/  UMOV UR42, UR6 ;  /* 0x00000006002a7c82 */ /* 0x000fca0008000000 */
.L_x_25:
[----:B-1----:R-:W-:Y:S01]  /*16f0*/  ULEA UR33, UR42, UR4, 0x3 ;  /* 0x000000042a217291 */ /* 0x002fe2000f8e18ff */
[----:B--2---:R-:W-:Y:S01]  /*1700*/  @!P5 MOV R3, 0xc000 ;  /* 0x0000c0000003d802 */ /* 0x004fe20000000f00 */
[----:B--2---:R-:W-:Y:S10]  /*1710*/  @P0 BRA `(.L_x_21) ;  /* 0x00000000000c0947 */ /* 0x004ff40003800000 */
[----:B------:R-:W-:-:S04]  /*1720*/  SHF.L.U32 R5, R15, 0x1f, RZ ;  /* 0x0000001f0f057819 */ /* 0x000fc800000006ff */
[----:B------:R-:W2:Y:S02]  /*1730*/  SYNCS.PHASECHK.TRANS64.TRYWAIT P0, [UR33+0x10], R5 ;  /* 0x00001005ff0075a7 */ /* 0x000ea40008001121 */
[----:B--2---:R-:W-:Y:S05]  /*1740*/  @!P0 BRA `(.L_x_22) ;  /* 0x0000006800488947 */ /* 0x004fea0003800000 */
.L_x_21:
[----:B------:R2:W-:Y:S01]  /*1750*/  @!P5 SYNCS.ARRIVE.TRANS64 RZ, [UR33], R3 ;  /* 0x00000003ffffd9a7 */ /* 0x0005e20008000021 */
[----:B------:R-:W-:Y:S04]  /*1760*/  BSSY.RECONVERGENT B0, `(.L_x_23) ;  /* 0x0000003000007945 */ /* 0x000fe80003800200 */
[----:B------:R-:W-:Y:S05]  /*1770*/  @P4 BRA `(.L_x_24) ;  /* 0x0000000000044947 */ /* 0x000fea0003800000 */
[----:B------:R-:W-:Y:S05]  /*1780*/  BPT.TRAP 0x1 ;  /* 0x000000040000795c */ /* 0x000fea0000300000 */
.L_x_24:
[----:B------:R-:W-:Y:S05]  /*1790*/  BSYNC.RECONVERGENT B0 ;  /* 0x0000000000007941 */ /* 0x000fea0003800200 */
.L_x_23:
[----:B------:R-:W-:Y:S02]  /*17a0*/  UIADD3 UR6, UPT, UPT, UR42, 0x1, URZ ;  /* 0x000000012a067890 */ /* 0x000fe4000fffe0ff */
[----:B------:R-:W-:Y:S02]  /*17b0*/  ULEA UR24, UR42, UR4, 0xe ;  /* 0x000000042a187291 */ /* 0x000fe4000f8e70ff */
[----:B------:R-:W-:Y:S02]  /*17c0*/  UISETP.NE.AND UP0, UPT, UR6, 0x2, UPT ;  /* 0x000000020600788c */ /* 0x000fe4000bf05270 */
[----:B------:R-:W-:Y:S02]  /*17d0*/  UIADD3 UR40, UP1, UPT, UR22, 0x80, URZ ;  /* 0x0000008016287890 */ /* 0x000fe4000ff3e0ff */
[----:B------:R-:W-:Y:S02]  /*17e0*/  USEL UR9, URZ, 0x1, UP0 ;  /* 0x00000001ff097887 */ /* 0x000fe40008000000 */
[----:B------:R-:W-:-:S02]  /*17f0*/  USEL UR6, UR6, URZ, UP0 ;  /* 0x000000ff06067287 */ /* 0x000fc40008000000 */
[----:B------:R-:W-:Y:S02]  /*1800*/  USHF.L.U32 UR34, UR21, 0x7, URZ ;  /* 0x0000000715227899 */ /* 0x000fe400080006ff */
[----:B------:R-:W-:Y:S01]  /*1810*/  ULEA UR8, UR6, UR4, 0x3 ;  /* 0x0000000406087291 */ /* 0x000fe2000f8e18ff */
[----:B------:R-:W-:Y:S01]  /*1820*/  LOP3.LUT R15, R15, UR9, RZ, 0x3c, !PT ;  /* 0x000000090f0f7c12 */ /* 0x000fe2000f8e3cff */
[----:B------:R-:W-:Y:S02]  /*1830*/  UIADD3 UR38, UP0, UPT, UR22, 0x180, URZ ;  /* 0x0000018016267890 */ /* 0x000fe4000ff1e0ff */
[----:B------:R-:W-:Y:S01]  /*1840*/  UIADD3.X UR41, UPT, UPT, URZ, UR23, URZ, UP1, !UPT ;  /* 0x00000017ff297290 */ /* 0x000fe20008ffe4ff */
[----:B-1----:R-:W-:Y:S01]  /*1850*/  SHF.L.U32 R2, R15, 0x1f, RZ ;  /* 0x0000001f0f027819 */ /* 0x002fe200000006ff */
[----:B------:R-:W-:Y:S02]  /*1860*/  UIADD3 UR32, UPT, UPT, UR24, 0x4400, URZ ;  /* 0x0000440018207890 */ /* 0x000fe4000fffe0ff */
[----:B------:R-:W-:Y:S01]  /*1870*/  UIADD3 UR26, UPT, UPT, UR34, 0x40, URZ ;  /* 0x00000040221a7890 */ /* 0x000fe2000fffe0ff */
[----:B------:R1:W1:Y:S01]  /*1880*/  SYNCS.PHASECHK.TRANS64.TRYWAIT P0, [UR8+0x10], R2 ;  /* 0x00001002ff0075a7 */ /* 0x0002620008001108 */
[----:B------:R-:W-:-:S02]  /*1890*/  ULEA UR8, UR42, UR4, 0xf ;  /* 0x000000042a087291 */ /* 0x000fc4000f8e78ff */
[----:B------:R-:W-:Y:S02]  /*18a0*/  UIADD3 UR24, UPT, UPT, UR24, 0x6400, URZ ;  /* 0x0000640018187890 */ /* 0x000fe4000fffe0ff */
[----:B------:R-:W-:Y:S02]  /*18b0*/  UIADD3.X UR39, UPT, UPT, URZ, UR23, URZ, UP0, !UPT ;  /* 0x00000017ff277290 */ /* 0x000fe400087fe4ff */
[----:B------:R-:W-:Y:S02]  /*18c0*/  UIADD3 UR16, UPT, UPT, UR8, 0xc400, URZ ;  /* 0x0000c40008107890 */ /* 0x000fe4000fffe0ff */
[----:B------:R-:W-:Y:S01]  /*18d0*/  UIADD3 UR8, UPT, UPT, UR8, 0x10400, URZ ;  /* 0x0001040008087890 */ /* 0x000fe2000fffe0ff */
[----:B------:R-:W-:Y:S01]  /*18e0*/  UMOV UR30, 0x0 ;  /* 0x00000000001e7882 */ /* 0x000fe20000000000 */
[----:B------:R-:W-:Y:S01]  /*18f0*/  UMOV UR31, 0x10000000 ;  /* 0x10000000001f7882 */ /* 0x000fe20000000000 */
[----:B------:R-:W-:Y:S01]  /*1900*/  UMOV UR25, UR33 ;  /* 0x0000002100197c82 */ /* 0x000fe20008000000 */
[----:B------:R-:W-:Y:S01]  /*1910*/  UMOV UR27, UR35 ;  /* 0x00000023001b7c82 */ /* 0x000fe20008000000 */
[----:B------:R-:W-:Y:S01]  /*1920*/  UMOV UR28, UR36 ;  /* 0x00000024001c7c82 */ /* 0x000fe20008000000 */
[----:B------:R-:W-:Y:S01]  /*1930*/  UMOV UR17, UR33 ;  /* 0x0000002100117c82 */ /* 0x000fe20008000000 */
[----:B------:R-:W-:Y:S01]  /*1940*/  UMOV UR20, UR36 ;  /* 0x0000002400147c82 */ /* 0x000fe20008000000 */
[----:B------:R-:W-:Y:S01]  /*1950*/  UMOV UR18, UR34 ;  /* 0x0000002200127c82 */ /* 0x000fe20008000000 */
[----:B------:R1:W-:Y:S01]  /*1960*/  UTMALDG.3D [UR32], [UR40], desc[UR30] ;  /* 0x00001e20280075b4 */ /* 0x0003e20008011000 */
[----:B------:R-:W-:Y:S01]  /*1970*/  UMOV UR11, UR19 ;  /* 0x00000013000b7c82 */ /* 0x000fe20008000000 */
[----:B------:R-:W-:Y:S01]  /*1980*/  UMOV UR12, UR36 ;  /* 0x00000024000c7c82 */ /* 0x000fe20008000000 */
[----:B------:R-:W-:Y:S01]  /*1990*/  UMOV UR9, UR33 ;  /* 0x0000002100097c82 */ /* 0x000fe20008000000 */
[----:B------:R-:W-:Y:S01]  /*19a0*/  UMOV UR10, UR26 ;  /* 0x0000001a000a7c82 */ /* 0x000fe20008000000 */
[----:B------:R-:W-:Y:S01]  /*19b0*/  UIADD3 UR21, UPT, UPT, UR21, 0x1, URZ ;  /* 0x0000000115157890 */ /* 0x000fe2000fffe0ff */
[----:B------:R-:W-:Y:S01]  /*19c0*/  UMOV UR29, UR5 ;  /* 0x00000005001d7c82 */ /* 0x000fe20008000000 */
[----:B------:R1:W-:Y:S02]  /*19d0*/  UTMALDG.3D [UR24], [UR40], desc[UR30] ;  /* 0x00001e18280075b4 */ /* 0x0003e40008011000 */
[----:B------:R-:W-:Y:S01]  /*19e0*/  UISETP.NE.AND UP0, UPT, UR21, UR5, UPT ;  /* 0x000000051500728c */ /* 0x000fe2000bf05270 */
[----:B------:R-:W-:Y:S01]  /*19f0*/  UMOV UR42, UR6 ;  /* 0x00000006002a7c82 */ /* 0x000fe20008000000 */
[----:B------:R1:W-:Y:S01]  /*1a00*/  UTMALDG.3D [UR16], [UR38], desc[UR30] ;  /* 0x00001e10260075b4 */ /* 0x0003e20008011000 */
[----:B------:R1:W-:Y:S06]  /*1a10*/  UTMALDG.3D [UR8], [UR38], desc[UR30] ;  /* 0x00001e08260075b4 */ /* 0x0003ec0008011000 */
[----:B------:R-:W-:Y:S05]  /*1a20*/  BRA.U UP0, `(.L_x_25) ;  /* 0xfffffffd00307547 */ /* 0x000fea000b83ffff */
.L_x_20:
[----:B-1----:R-:W-:Y:S01]  /*1a30*/  ULEA UR8, UR6, UR4, 0x3 ;  /* 0x0000000406087291 */ /* 0x002fe2000f8e18ff */
[----:B------:R-:W-:Y:S01]  /*1a40*/  SHF.L.U32 R2, R15, 0x1f, RZ ;  /* 0x0000001f0f027819 */ /* 0x000fe200000006ff */
[----:B------:R-:W-:Y:S01]  /*1a50*/  @!P1 SYNCS.ARRIVE.TRANS64.A1T0 RZ, [UR4+0x68], RZ ;  /* 0x000068ffffff99a7 */ /* 0x000fe20008100004 */
[----:B------:R-:W-:-:S06]  /*1a60*/  UISETP.GT.AND UP0, UPT, UR15, UR14, UPT ;  /* 0x0000000e0f00728c */ /* 0x000fcc000bf04270 */
[----:B--2---:R1:W2:Y:S03]  /*1a70*/  SYNCS.PHASECHK.TRANS64.TRYWAIT P0, [UR8+0x10], R2 ;  /* 0x00001002ff0075a7 */ /* 0x0042a60008001108 */
[----:B------:R-:W-:Y:S05]  /*1a80*/  BRA.U !UP0, `(.L_x_26) ;  /* 0x0000000108d47547 */ /* 0x000fea000b800000 */
[----:B------:R-:W-:Y:S01]  /*1a90*/  UIADD3 UR21, UPT, UPT, UR7, UR29, URZ ;  /* 0x0000001d07157290 */ /* 0x000fe2000fffe0ff */
[----:B------:R-:W-:-:S11]  /*1aa0*/  UMOV UR42, UR6 ;  /* 0x00000006002a7c82 */ /* 0x000fd60008000000 */
.L_x_31:
[----:B-1----:R-:W-:Y:S01]  /*1ab0*/  ULEA UR33, UR42, UR4, 0x3 ;  /* 0x000000042a217291 */ /* 0x002fe2000f8e18ff */
[----:B--2---:R-:W-:Y:S01]  /*1ac0*/  @!P5 MOV R3, 0xc000 ;  /* 0x0000c0000003d802 */ /* 0x004fe20000000f00 */
[----:B--2---:R-:W-:Y:S10]  /*1ad0*/  @P0 BRA `(.L_x_27) ;  /* 0x00000000000c0947 */ /* 0x004ff40003800000 */
[----:B------:R-:W-:-:S04]  /*1ae0*/  SHF.L.U32 R5, R15, 0x1f, RZ ;  /* 0x0000001f0f057819 */ /* 0x000fc800000006ff */
[----:B------:R-:W2:Y:S02]  /*1af0*/  SYNCS.PHASECHK.TRANS64.TRYWAIT P0, [UR33+0x10], R5 ;  /* 0x00001005ff0075a7 */ /* 0x000ea40008001121 */
[----:B--2---:R-:W-:Y:S05]  /*1b00*/  @!P0 BRA `(.L_x_28) ;  /* 0x0000006400708947 */ /* 0x004fea0003800000 */
.L_x_27:
[----:B------:R2:W-:Y:S01]  /*1b10*/  @!P5 SYNCS.ARRIVE.TRANS64 RZ, [UR33], R3 ;  /* 0x00000003ffffd9a7 */ /* 0x0005e20008000021 */
[----:B------:R-:W-:Y:S04]  /*1b20*/  BSSY.RECONVERGENT B0, `(.L_x_29) ;  /* 0x0000003000007945 */ /* 0x000fe80003800200 */
[----:B------:R-:W-:Y:S05]  /*1b30*/  @P4 BRA `(.L_x_30) ;  /* 0x0000000000044947 */ /* 0x000fea0003800000 */
[----:B------:R-:W-:Y:S05]  /*1b40*/  BPT.TRAP 0x1 ;  /* 0x000000040000795c */ /* 0x000fea0000300000 */
.L_x_30:
[----:B------:R-:W-:Y:S05]  /*1b50*/  BSYNC.RECONVERGENT B0 ;  /* 0x0000000000007941 */ /* 0x000fea0003800200 */
.L_x_29:
        /* <DEDUP_REMOVED lines=32> */
[----:B------:R-:W-:Y:S01]  /*1d60*/  UMOV UR10, UR26 ;  /* 0x0000001a000a7c82 */ /* 0x000fe20008000000 */
[----:B------:R-:W-:Y:S01]  /*1d70*/  UIADD3 UR29, UPT, UPT, UR29, 0x1, URZ ;  /* 0x000000011d1d7890 */ /* 0x000fe2000fffe0ff */
[----:B------:R1:W-:Y:S01]  /*1d80*/  UTMALDG.3D [UR24], [UR40], desc[UR30] ;  /* 0x00001e18280075b4 */ /* 0x0003e20008011000 */
[----:B------:R-:W-:-:S02]  /*1d90*/  UMOV UR42, UR6 ;  /* 0x00000006002a7c82 */ /* 0x000fc40008000000 */
[----:B------:R-:W-:Y:S01]  /*1da0*/  UISETP.NE.AND UP0, UPT, UR29, UR21, UPT ;  /* 0x000000151d00728c */ /* 0x000fe2000bf05270 */
[----:B------:R1:W-:Y:S01]  /*1db0*/  UTMALDG.3D [UR16], [UR38], desc[UR30] ;  /* 0x00001e10260075b4 */ /* 0x0003e20008011000 */
[----:B------:R1:W-:Y:S07]  /*1dc0*/  UTMALDG.3D [UR8], [UR38], desc[UR30] ;  /* 0x00001e08260075b4 */ /* 0x0003ee0008011000 */
[----:B------:R-:W-:Y:S05]  /*1dd0*/  BRA.U UP0, `(.L_x_31) ;  /* 0xfffffffd00347547 */ /* 0x000fea000b83ffff */
.L_x_26:
[----:B-1----:R-:W-:Y:S01]  /*1de0*/  LEA R2, R14, UR4, 0x3 ;  /* 0x000000040e027c11 */ /* 0x002fe2000f8e18ff */
[----:B------:R-:W-:Y:S01]  /*1df0*/  NOP ;  /* 0x0000000000007918 */ /* 0x000fe20000000000 */
[----:B--2---:R-:W-:Y:S02]  /*1e00*/  SHF.L.U32 R3, R12, 0x1f, RZ ;  /* 0x0000001f0c037819 */ /* 0x004fe400000006ff */
[----:B------:R-:W-:Y:S02]  /*1e10*/  LEA R4, R14, UR4, 0x4 ;  /* 0x000000040e047c11 */ /* 0x000fe4000f8e20ff */
[----:B------:R-:W1:Y:S02]  /*1e20*/  SYNCS.PHASECHK.TRANS64.TRYWAIT P0, [R2+URZ+0x70], R3 ;  /* 0x00007003020075a7 */ /* 0x000e6400080011ff */
[----:B-1----:R-:W-:Y:S05]  /*1e30*/  @!P0 BRA `(.L_x_32) ;  /* 0x0000006000bc8947 */ /* 0x002fea0003800000 */
.L_x_132:
[----:B------:R-:W2:Y:S01]  /*1e40*/  LDS.128 R4, [R4+0x100] ;  /* 0x0001000004047984 */ /* 0x000ea20000000c00 */
[----:B---3--:R-:W-:Y:S01]  /*1e50*/  ISETP.GE.AND P0, PT, R26, 0x1, PT ;  /* 0x000000011a00780c */ /* 0x008fe20003f06270 */
[----:B-1----:R-:W-:Y:S01]  /*1e60*/  VIADD R2, R2, 0x80 ;  /* 0x0000008002027836 */ /* 0x002fe20000000000 */
[----:B------:R-:W-:Y:S01]  /*1e70*/  @!PT LDS RZ, [RZ] ;  /* 0x00000000fffff984 */ /* 0x000fe20000000800 */
[----:B------:R-:W-:Y:S01]  /*1e80*/  @!PT LDS RZ, [RZ] ;  /* 0x00000000fffff984 */ /* 0x000fe20000000800 */
[----:B------:R-:W-:Y:S01]  /*1e90*/  @!PT LDS RZ, [RZ] ;  /* 0x00000000fffff984 */ /* 0x000fe20000000800 */
[----:B------:R-:W-:Y:S01]  /*1ea0*/  @!PT LDS RZ, [RZ] ;  /* 0x00000000fffff984 */ /* 0x000fe20000000800 */
[----:B------:R1:W-:Y:S06]  /*1eb0*/  MEMBAR.ALL.CTA ;  /* 0x0000000000007992 */ /* 0x0003ec0000008000 */
[----:B-1----:R-:W1:Y:S01]  /*1ec0*/  FENCE.VIEW.ASYNC.S ;  /* 0x00000000000073c6 */ /* 0x002e620000000000 */
[----:B------:R-:W-:-:S04]  /*1ed0*/  PRMT R2, RZ, 0x654, R2 ;  /* 0x00000654ff027816 */ /* 0x000fc80000000002 */
[----:B-1----:R1:W-:Y:S01]  /*1ee0*/  SYNCS.ARRIVE.TRANS64.RED.A1T0 RZ, [R2+URZ], RZ ;  /* 0x000000ff02ff79a7 */ /* 0x0023e200081004ff */
[----:B--2---:R-:W-:-:S13]  /*1ef0*/  LOP3.LUT P2, RZ, R6, 0x1, RZ, 0xc0, !PT ;  /* 0x0000000106ff7812 */ /* 0x004fda000784c0ff */
[----:B------:R-:W-:Y:S01]  /*1f00*/  @P2 SHF.R.U32.HI R3, RZ, 0x10, R5 ;  /* 0x00000010ff032819 */ /* 0x000fe20000011605 */
[----:B------:R-:W-:Y:S01]  /*1f10*/  VOTEU.ANY UP0, P2 ;  /* 0x0000000000ff7886 */ /* 0x000fe20001000100 */
[----:B------:R-:W-:Y:S02]  /*1f20*/  @P2 MOV R13, R4 ;  /* 0x00000004000d2202 */ /* 0x000fe40000000f00 */
[----:B------:R-:W-:Y:S02]  /*1f30*/  @P2 R2UR.BROADCAST UR8, R3 ;  /* 0x00000000030822ca */ /* 0x000fe400008e0000 */
[----:B------:R-:W-:-:S11]  /*1f40*/  @P2 LOP3.LUT R11, R5, 0xffff, RZ, 0xc0, !PT ;  /* 0x0000ffff050b2812 */ /* 0x000fd600078ec0ff */
[----:B------:R-:W-:Y:S01]  /*1f50*/  @UP0 UMOV UR36, UR8 ;  /* 0x0000000800240c82 */ /* 0x000fe20008000000 */
[----:B-1----:R-:W-:Y:S05]  /*1f60*/  @!P0 BRA `(.L_x_33) ;  /* 0x0000000000b88947 */ /* 0x002fea0003800000 */
[----:B------:R-:W4:Y:S01]  /*1f70*/  LDC.64 R4, c[0x0][0xb18] ;  /* 0x0002c600ff047b82 */ /* 0x000f220000000a00 */
[----:B------:R-:W-:-:S07]  /*1f80*/  ISETP.NE.AND P3, PT, R26, 0x1, PT ;  /* 0x000000011a00780c */ /* 0x000fce0003f65270 */
[----:B------:R-:W1:Y:S08]  /*1f90*/  LDC.64 R6, c[0x0][0xb10] ;  /* 0x0002c400ff067b82 */ /* 0x000e700000000a00 */
[----:B------:R-:W2:Y:S08]  /*1fa0*/  LDC R16, c[0x0][0xb20] ;  /* 0x0002c800ff107b82 */ /* 0x000eb00000000800 */
[----:B------:R-:W3:Y:S01]  /*1fb0*/  LDC R18, c[0x0][0xb0c] ;  /* 0x0002c300ff127b82 */ /* 0x000ee20000000800 */
[----:B----4-:R-:W-:Y:S01]  /*1fc0*/  IMAD.HI.U32 R17, R0, R5, RZ ;  /* 0x0000000500117227 */ /* 0x010fe200078e00ff */
[----:B------:R-:W-:-:S03]  /*1fd0*/  ISETP.NE.AND P0, PT, R4, 0x1, PT ;  /* 0x000000010400780c */ /* 0x000fc60003f05270 */
[----:B------:R-:W-:-:S03]  /*1fe0*/  IMAD.HI.U32 R5, R11, R5, RZ ;  /* 0x000000050b057227 */ /* 0x000fc600078e00ff */
[----:B------:R-:W4:Y:S01]  /*1ff0*/  LDC.64 R2, c[0x0][0xb28] ;  /* 0x0002ca00ff027b82 */ /* 0x000f220000000a00 */
[----:B-1----:R-:W-:-:S04]  /*2000*/  IMAD.HI.U32 R20, R9, R6, RZ ;  /* 0x0000000609147227 */ /* 0x002fc800078e00ff */
[----:B------:R-:W-:Y:S01]  /*2010*/  IMAD.HI.U32 R22, R13, R6, RZ ;  /* 0x000000060d167227 */ /* 0x000fe200078e00ff */
[----:B------:R-:W-:Y:S02]  /*2020*/  SHF.R.U32.HI R20, RZ, R7, R20 ;  /* 0x00000007ff147219 */ /* 0x000fe40000011614 */
[-C--:B--2---:R-:W-:Y:S02]  /*2030*/  SHF.R.U32.HI R17, RZ, R16.reuse, R17 ;  /* 0x00000010ff117219 */ /* 0x084fe40000011611 */
[----:B------:R-:W-:Y:S02]  /*2040*/  SHF.R.U32.HI R16, RZ, R16, R5 ;  /* 0x00000010ff107219 */ /* 0x000fe40000011605 */
[----:B------:R-:W-:Y:S02]  /*2050*/  SEL R17, R0, R17, !P0 ;  /* 0x0000001100117207 */ /* 0x000fe40004000000 */
[----:B------:R-:W-:Y:S02]  /*2060*/  SHF.R.U32.HI R22, RZ, R7, R22 ;  /* 0x00000007ff167219 */ /* 0x000fe40000011616 */
[----:B---3--:R-:W-:-:S02]  /*2070*/  ISETP.NE.AND P1, PT, R18, 0x1, PT ;  /* 0x000000011200780c */ /* 0x008fc40003f25270 */
[----:B------:R-:W-:Y:S02]  /*2080*/  SEL R5, R11, R16, !P0 ;  /* 0x000000100b057207 */ /* 0x000fe40004000000 */
[----:B------:R-:W-:Y:S02]  /*2090*/  SEL R19, R9, R20, !P1 ;  /* 0x0000001409137207 */ /* 0x000fe40004800000 */
[----:B------:R-:W-:Y:S01]  /*20a0*/  SEL R7, R13, R22, !P1 ;  /* 0x000000160d077207 */ /* 0x000fe20004800000 */
[----:B----4-:R-:W-:-:S04]  /*20b0*/  IMAD.HI.U32 R20, R17, R2, RZ ;  /* 0x0000000211147227 */ /* 0x010fc800078e00ff */
[----:B------:R-:W-:Y:S01]  /*20c0*/  IMAD.HI.U32 R6, R19, R2, RZ ;  /* 0x0000000213067227 */ /* 0x000fe200078e00ff */
[----:B------:R-:W-:-:S04]  /*20d0*/  @P3 SHF.R.U32.HI R17, RZ, R3, R20 ;  /* 0x00000003ff113219 */ /* 0x000fc80000011614 */
        /* <DEDUP_REMOVED lines=8> */
[----:B------:R-:W-:-:S04]  /*2160*/  @!P0 IMAD.HI.U32 R16, R7, R2, RZ ;  /* 0x0000000207108227 */ /* 0x000fc800078e00ff */
[----:B------:R-:W-:Y:S01]  /*2170*/  IMAD.MOV R2, RZ, RZ, -R6 ;  /* 0x000000ffff027224 */ /* 0x000fe200078e0a06 */
[----:B------:R-:W-:-:S03]  /*2180*/  @!P0 SHF.R.U32.HI R16, RZ, R3, R16 ;  /* 0x00000003ff108219 */ /* 0x000fc60000011610 */
[----:B------:R-:W-:Y:S01]  /*2190*/  IMAD R2, R26, R2, R5 ;  /* 0x000000021a027224 */ /* 0x000fe200078e0205 */
[----:B------:R-:W-:Y:S02]  /*21a0*/  @!P0 SEL R3, R7, R16, !P3 ;  /* 0x0000001007038207 */ /* 0x000fe40005800000 */
[----:B------:R-:W-:-:S03]  /*21b0*/  IADD3 R16, PT, PT, -R5, RZ, RZ ;  /* 0x000000ff05107210 */ /* 0x000fc60007ffe1ff */
[--C-:B------:R-:W-:Y:S02]  /*21c0*/  @!P0 IMAD.IADD R6, R6, 0x1, -R3.reuse ;  /* 0x0000000106068824 */ /* 0x100fe400078e0a03 */
[----:B------:R-:W-:Y:S01]  /*21d0*/  @!P0 IMAD R3, R2, R19, R3 ;  /* 0x0000001302038224 */ /* 0x000fe200078e0203 */
[----:B------:R-:W-:Y:S01]  /*21e0*/  IADD3 R2, PT, PT, -R7, RZ, RZ ;  /* 0x000000ff07027210 */ /* 0x000fe20007ffe1ff */
[----:B------:R-:W-:Y:S02]  /*21f0*/  @!P0 IMAD R5, R26, R6, R7 ;  /* 0x000000061a058224 */ /* 0x000fe400078e0207 */
[----:B------:R-:W-:Y:S02]  /*2200*/  IMAD R11, R4, R16, R11 ;  /* 0x00000010040b7224 */ /* 0x000fe400078e020b */
[----:B------:R-:W-:Y:S02]  /*2210*/  @!P0 IMAD.MOV.U32 R7, RZ, RZ, R3 ;  /* 0x000000ffff078224 */ /* 0x000fe400078e0003 */
[----:B------:R-:W-:-:S02]  /*2220*/  IMAD R2, R18, R2, R13 ;  /* 0x0000000212027224 */ /* 0x000fc400078e020d */
[----:B------:R-:W-:Y:S02]  /*2230*/  IMAD R11, R5, R4, R11 ;  /* 0x00000004050b7224 */ /* 0x000fe400078e020b */
[----:B------:R-:W-:Y:S02]  /*2240*/  IMAD R13, R7, R18, R2 ;  /* 0x00000012070d7224 */ /* 0x000fe400078e0202 */
.L_x_33:
[----:B------:R-:W1:Y:S02]  /*2250*/  LDCU UR8, c[0x0][0xb30] ;  /* 0x00016600ff0877ac */ /* 0x000e640008000800 */
[----:B-1----:R-:W-:-:S09]  /*2260*/  UISETP.NE.AND UP0, UPT, UR8, 0x1, UPT ;  /* 0x000000010800788c */ /* 0x002fd2000bf05270 */
[----:B------:R-:W-:Y:S05]  /*2270*/  BRA.U UP0, `(.L_x_34) ;  /* 0x0000000100407547 */ /* 0x000fea000b800000 */
[----:B------:R-:W1:Y:S08]  /*2280*/  LDC.64 R4, c[0x0][0xb10] ;  /* 0x0002c400ff047b82 */ /* 0x000e700000000a00 */
[----:B------:R-:W2:Y:S08]  /*2290*/  LDC.64 R2, c[0x0][0xb18] ;  /* 0x0002c600ff027b82 */ /* 0x000eb00000000a00 */
[----:B------:R-:W3:Y:S08]  /*22a0*/  LDC R6, c[0x0][0xb20] ;  /* 0x0002c800ff067b82 */ /* 0x000ef00000000800 */
[----:B------:R-:W4:Y:S01]  /*22b0*/  LDC R16, c[0x0][0xb0c] ;  /* 0x0002c300ff107b82 */ /* 0x000f220000000800 */
[----:B-1----:R-:W-:-:S05]  /*22c0*/  IMAD.HI.U32 R4, R13, R4, RZ ;  /* 0x000000040d047227 */ /* 0x002fca00078e00ff */
[----:B------:R-:W-:Y:S01]  /*22d0*/  SHF.R.U32.HI R4, RZ, R5, R4 ;  /* 0x00000005ff047219 */ /* 0x000fe20000011604 */
[----:B--2---:R-:W-:Y:S01]  /*22e0*/  IMAD.HI.U32 R3, R11, R3, RZ ;  /* 0x000000030b037227 */ /* 0x004fe200078e00ff */
[----:B------:R-:W-:-:S04]  /*22f0*/  ISETP.NE.AND P0, PT, R2, 0x1, PT ;  /* 0x000000010200780c */ /* 0x000fc80003f05270 */
[----:B---3--:R-:W-:-:S04]  /*2300*/  SHF.R.U32.HI R6, RZ, R6, R3 ;  /* 0x00000006ff067219 */ /* 0x008fc80000011603 */
[----:B------:R-:W-:Y:S02]  /*2310*/  SEL R3, R11, R6, !P0 ;  /* 0x000000060b037207 */ /* 0x000fe40004000000 */
[----:B----4-:R-:W-:-:S04]  /*2320*/  ISETP.NE.AND P1, PT, R16, 0x1, PT ;  /* 0x000000011000780c */ /* 0x010fc80003f25270 */
[----:B------:R-:W-:-:S05]  /*2330*/  SEL R4, R13, R4, !P1 ;  /* 0x000000040d047207 */ /* 0x000fca0004800000 */
[----:B------:R-:W-:Y:S02]  /*2340*/  IMAD.IADD R5, R3, 0x1, -R4 ;  /* 0x0000000103057824 */ /* 0x000fe400078e0a04 */
[----:B------:R-:W-:Y:S02]  /*2350*/  IMAD.IADD R3, R4, 0x1, -R3 ;  /* 0x0000000104037824 */ /* 0x000fe400078e0a03 */
[----:B------:R-:W-:Y:S02]  /*2360*/  IMAD R13, R5, R16, R13 ;  /* 0x00000010050d7224 */ /* 0x000fe400078e020d */
[----:B------:R-:W-:-:S07]  /*2370*/  IMAD R11, R3, R2, R11 ;  /* 0x00000002030b7224 */ /* 0x000fce00078e020b */
.L_x_34:
[----:B------:R-:W-:Y:S01]  /*2380*/  VIADD R14, R14, 0x1 ;  /* 0x000000010e0e7836 */ /* 0x000fe20000000000 */
[----:B------:R-:W-:Y:S01]  /*2390*/  PLOP3.LUT P1, PT, PT, PT, PT, 0x80, 0x8 ;  /* 0x000000000008781c */ /* 0x000fe20003f2f070 */
[----:B------:R-:W-:Y:S02]  /*23a0*/  IMAD.IADD R21, R13, 0x1, R60 ;  /* 0x000000010d157824 */ /* 0x000fe400078e023c */
[----:B------:R-:W-:Y:S01]  /*23b0*/  IMAD.IADD R20, R11, 0x1, R58 ;  /* 0x000000010b147824 */ /* 0x000fe200078e023a */
[----:B------:R-:W-:-:S04]  /*23c0*/  ISETP.NE.AND P0, PT, R14, 0x2, PT ;  /* 0x000000020e00780c */ /* 0x000fc80003f05270 */
[----:B------:R-:W-:Y:S02]  /*23d0*/  SEL R3, RZ, 0x1, P0 ;  /* 0x00000001ff037807 */ /* 0x000fe40000000000 */
[----:B------:R-:W-:Y:S02]  /*23e0*/  SEL R14, R14, RZ, P0 ;  /* 0x000000ff0e0e7207 */ /* 0x000fe40000000000 */
[----:B------:R-:W-:Y:S01]  /*23f0*/  LOP3.LUT R12, R12, R3, RZ, 0x3c, !PT ;  /* 0x000000030c0c7212 */ /* 0x000fe200078e3cff */
[----:B------:R-:W-:Y:S06]  /*2400*/  @P2 BRA `(.L_x_35) ;  /* 0xfffffff000402947 */ /* 0x000fec000383ffff */
[----:B------:R-:W-:Y:S01]  /*2410*/  UIADD3 UR5, UPT, UPT, UR4, 0x10, URZ ;  /* 0x0000001004057890 */ /* 0x000fe2000fffe0ff */
[----:B------:R-:W-:-:S03]  /*2420*/  SHF.L.U32 R3, R15, 0x1f, RZ ;  /* 0x0000001f0f037819 */ /* 0x000fc600000006ff */
[----:B------:R-:W-:-:S09]  /*2430*/  ULEA UR4, UR6, UR5, 0x3 ;  /* 0x0000000506047291 */ /* 0x000fd2000f8e18ff */
[----:B------:R-:W1:Y:S02]  /*2440*/  SYNCS.PHASECHK.TRANS64.TRYWAIT P0, [UR4], R3 ;  /* 0x00000003ff0075a7 */ /* 0x000e640008001104 */
[----:B-1----:R-:W-:Y:S05]  /*2450*/  @!P0 BRA `(.L_x_36) ;  /* 0x0000005c00488947 */ /* 0x002fea0003800000 */
.L_x_134:
[----:B------:R-:W-:-:S04]  /*2460*/  UIADD3 UR6, UPT, UPT, UR6, 0x1, URZ ;  /* 0x0000000106067890 */ /* 0x000fc8000fffe0ff */
[----:B------:R-:W-:-:S04]  /*2470*/  UISETP.NE.AND UP0, UPT, UR6, 0x2, UPT ;  /* 0x000000020600788c */ /* 0x000fc8000bf05270 */
[----:B------:R-:W-:Y:S02]  /*2480*/  USEL UR4, URZ, 0x1, UP0 ;  /* 0x00000001ff047887 */ /* 0x000fe40008000000 */
[----:B------:R-:W-:-:S04]  /*2490*/  USEL UR6, UR6, URZ, UP0 ;  /* 0x000000ff06067287 */ /* 0x000fc80008000000 */
[----:B------:R-:W-:Y:S01]  /*24a0*/  ULEA UR6, UR6, UR5, 0x3 ;  /* 0x0000000506067291 */ /* 0x000fe2000f8e18ff */
[----:B-1----:R-:W-:-:S04]  /*24b0*/  LOP3.LUT R3, R15, UR4, RZ, 0x3c, !PT ;  /* 0x000000040f037c12 */ /* 0x002fc8000f8e3cff */
[----:B------:R-:W-:Y:S01]  /*24c0*/  SHF.L.U32 R3, R3, 0x1f, RZ ;  /* 0x0000001f03037819 */ /* 0x000fe200000006ff */
[----:B----4-:R-:W-:-:S07]  /*24d0*/  IMAD.U32 R0, RZ, RZ, UR6 ;  /* 0x00000006ff007e24 */ /* 0x010fce000f8e00ff */
.L_x_37:
[----:B-1----:R1:W2:Y:S02]  /*24e0*/  SYNCS.PHASECHK.TRANS64.TRYWAIT P0, [R0+URZ], R3 ;  /* 0x00000003000075a7 */ /* 0x0022a400080011ff */
[----:B--2---:R-:W-:Y:S05]  /*24f0*/  @!P0 NANOSLEEP.SYNCS 0x989680 ;  /* 0x009896800000895d */ /* 0x004fea0003900000 */
[----:B------:R-:W2:Y:S02]  /*2500*/  @!P0 SYNCS.PHASECHK.TRANS64 P0, [R0+URZ], R3 ;  /* 0x00000003000085a7 */ /* 0x000ea400080010ff */
[----:B--2---:R-:W-:Y:S05]  /*2510*/  @P0 EXIT ;  /* 0x000000000000094d */ /* 0x004fea0003800000 */
[----:B------:R-:W-:Y:S05]  /*2520*/  BRA `(.L_x_37) ;  /* 0xfffffffc00ec7947 */ /* 0x000fea000383ffff */
.L_x_17:
[----:B------:R-:W-:-:S04]  /*2530*/  UISETP.NE.AND UP1, UPT, UR37, URZ, UPT ;  /* 0x000000ff2500728c */ /* 0x000fc8000bf25270 */
[----:B------:R-:W-:-:S09]  /*2540*/  UISETP.NE.OR UP1, UPT, UR8, 0x1, UP1 ;  /* 0x000000010800788c */ /* 0x000fd20008f25670 */
[----:B------:R-:W-:Y:S05]  /*2550*/  BRA.U UP1, `(.L_x_38) ;  /* 0x0000000501487547 */ /* 0x000fea000b800000 */
[----:B------:R-:W-:Y:S01]  /*2560*/  ISETP.NE.AND P2, PT, R2, RZ, PT ;  /* 0x000000ff0200720c */ /* 0x000fe20003f45270 */
[----:B------:R-:W-:Y:S01]  /*2570*/  IMAD.MOV.U32 R12, RZ, RZ, 0x1 ;  /* 0x00000001ff0c7424 */ /* 0x000fe200078e00ff */
[----:B------:R-:W-:Y:S02]  /*2580*/  CS2R R10, SRZ ;  /* 0x00000000000a7805 */ /* 0x000fe4000001ff00 */
[----:B------:R-:W-:Y:S01]  /*2590*/  CS2R R8, SRZ ;  /* 0x0000000000087805 */ /* 0x000fe2000001ff00 */
[----:B------:R-:W-:Y:S01]  /*25a0*/  UMOV UR4, 0x400 ;  /* 0x0000040000047882 */ /* 0x000fe20000000000 */
[----:B------:R-:W-:Y:S01]  /*25b0*/  UMOV UR6, URZ ;  /* 0x000000ff00067c82 */ /* 0x000fe20008000000 */
[----:B------:R-:W-:-:S12]  /*25c0*/  ULEA UR37, UR37, UR4, 0x18 ;  /* 0x0000000425257291 */ /* 0x000fd8000f8ec0ff */
.L_x_42:
[----:B------:R-:W-:Y:S02]  /*25d0*/  LEA R0, R8, UR37, 0x3 ;  /* 0x0000002508007c11 */ /* 0x000fe4000f8e18ff */
[----:B------:R-:W-:-:S03]  /*25e0*/  SHF.L.U32 R5, R9, 0x1f, RZ ;  /* 0x0000001f09057819 */ /* 0x000fc600000006ff */
[----:B------:R-:W-:Y:S01]  /*25f0*/  VIADD R4, R0, 0xe0 ;  /* 0x000000e000047836 */ /* 0x000fe20000000000 */
[----:B------:R-:W1:Y:S02]  /*2600*/  SYNCS.PHASECHK.TRANS64.TRYWAIT P0, [R0+URZ+0xd0], R5 ;  /* 0x0000d005000075a7 */ /* 0x000e6400080011ff */
[----:B-1----:R-:W-:Y:S05]  /*2610*/  @!P0 BRA `(.L_x_39) ;  /* 0x0000005800f08947 */ /* 0x002fea0003800000 */
.L_x_135:
[----:B------:R-:W-:Y:S01]  /*2620*/  ULEA UR5, UR6, UR37, 0x3 ;  /* 0x0000002506057291 */ /* 0x000fe2000f8e18ff */
[----:B------:R-:W-:Y:S02]  /*2630*/  PRMT R4, RZ, 0x654, R4 ;  /* 0x00000654ff047816 */ /* 0x000fe40000000004 */
[----:B-1----:R-:W-:Y:S01]  /*2640*/  SHF.L.U32 R5, R12, 0x1f, RZ ;  /* 0x0000001f0c057819 */ /* 0x002fe200000006ff */
[----:B------:R-:W-:Y:S01]  /*2650*/  UIADD3 UR4, UPT, UPT, UR5, 0x70, URZ ;  /* 0x0000007005047890 */ /* 0x000fe2000fffe0ff */
[----:B------:R1:W-:Y:S05]  /*2660*/  SYNCS.ARRIVE.TRANS64.RED.A1T0 RZ, [R4+URZ], RZ ;  /* 0x000000ff04ff79a7 */ /* 0x0003ea00081004ff */
[----:B------:R-:W-:Y:S01]  /*2670*/  IMAD.U32 R7, RZ, RZ, UR4 ;  /* 0x00000004ff077e24 */ /* 0x000fe2000f8e00ff */
[----:B------:R-:W2:Y:S04]  /*2680*/  SYNCS.PHASECHK.TRANS64.TRYWAIT P0, [UR5+0x80], R5 ;  /* 0x00008005ff0075a7 */ /* 0x000ea80008001105 */
[----:B------:R-:W-:Y:S01]  /*2690*/  PRMT R6, R2, 0x654, R7 ;  /* 0x0000065402067816 */ /* 0x000fe20000000007 */
[----:B-1----:R-:W-:Y:S01]  /*26a0*/  @!P2 IMAD.MOV.U32 R4, RZ, RZ, 0x10 ;  /* 0x00000010ff04a424 */ /* 0x002fe200078e00ff */
[----:B--2---:R-:W-:Y:S06]  /*26b0*/  @!P0 BRA `(.L_x_40) ;  /* 0x0000005800dc8947 */ /* 0x004fec0003800000 */
.L_x_137:
[----:B------:R-:W-:Y:S01]  /*26c0*/  ULEA UR4, UR6, UR37, 0x4 ;  /* 0x0000002506047291 */ /* 0x000fe2000f8e20ff */
[----:B------:R-:W-:Y:S01]  /*26d0*/  SEL R3, R6, R3, !P2 ;  /* 0x0000000306037207 */ /* 0x000fe20005000000 */
[----:B------:R-:W-:Y:S01]  /*26e0*/  UIADD3 UR5, UPT, UPT, UR5, 0x70, URZ ;  /* 0x0000007005057890 */ /* 0x000fe2000fffe0ff */
[----:B-1----:R-:W-:Y:S01]  /*26f0*/  LEA R0, R11, UR37, 0x3 ;  /* 0x000000250b007c11 */ /* 0x002fe2000f8e18ff */
[----:B------:R-:W-:Y:S01]  /*2700*/  UIADD3 UR4, UPT, UPT, UR4, 0x100, URZ ;  /* 0x0000010004047890 */ /* 0x000fe2000fffe0ff */
[----:B------:R-:W-:Y:S01]  /*2710*/  SHF.L.U32 R5, R10, 0x1f, RZ ;  /* 0x0000001f0a057819 */ /* 0x000fe200000006ff */
[----:B------:R1:W-:Y:S01]  /*2720*/  @!P2 SYNCS.ARRIVE.TRANS64.RED RZ, [R3+URZ], R4 ;  /* 0x0000000403ffa9a7 */ /* 0x0003e200080004ff */
[----:B------:R-:W-:Y:S01]  /*2730*/  UIADD3 UR6, UPT, UPT, UR6, 0x1, URZ ;  /* 0x0000000106067890 */ /* 0x000fe2000fffe0ff */
[----:B------:R-:W-:-:S03]  /*2740*/  VIADD R8, R8, 0x1 ;  /* 0x0000000108087836 */ /* 0x000fc60000000000 */
[----:B------:R-:W-:Y:S02]  /*2750*/  UISETP.NE.AND UP0, UPT, UR6, 0x2, UPT ;  /* 0x000000020600788c */ /* 0x000fe4000bf05270 */
[----:B------:R-:W-:Y:S06]  /*2760*/  UGETNEXTWORKID.BROADCAST [UR4], [UR5] ;  /* 0x00000000040073ca */ /* 0x000fec0008000100 */
[----:B------:R-:W-:Y:S01]  /*2770*/  USEL UR4, URZ, 0x1, UP0 ;  /* 0x00000001ff047887 */ /* 0x000fe20008000000 */
[----:B------:R-:W-:Y:S01]  /*2780*/  ISETP.NE.AND P0, PT, R8, 0x2, PT ;  /* 0x000000020800780c */ /* 0x000fe20003f05270 */
[----:B------:R-:W-:Y:S01]  /*2790*/  USEL UR6, UR6, URZ, UP0 ;  /* 0x000000ff06067287 */ /* 0x000fe20008000000 */
[----:B------:R-:W2:Y:S03]  /*27a0*/  SYNCS.PHASECHK.TRANS64.TRYWAIT P1, [R0+URZ+0x70], R5 ;  /* 0x00007005000075a7 */ /* 0x000ea600080211ff */
[----:B------:R-:W-:Y:S01]  /*27b0*/  LOP3.LUT R12, R12, UR4, RZ, 0x3c, !PT ;  /* 0x000000040c0c7c12 */ /* 0x000fe2000f8e3cff */
[----:B-12---:R-:W-:Y:S07]  /*27c0*/  @!P1 BRA `(.L_x_41) ;  /* 0x0000005800b09947 */ /* 0x006fee0003800000 */
.L_x_138:
[C---:B------:R-:W-:Y:S01]  /*27d0*/  LEA R4, R11.reuse, UR37, 0x4 ;  /* 0x000000250b047c11 */ /* 0x040fe2000f8e20ff */
[----:B-1----:R-:W-:Y:S01]  /*27e0*/  VIADD R0, R0, 0x80 ;  /* 0x0000008000007836 */ /* 0x002fe20000000000 */
[----:B------:R-:W-:Y:S01]  /*27f0*/  SEL R8, R8, RZ, P0 ;  /* 0x000000ff08087207 */ /* 0x000fe20000000000 */
[----:B------:R-:W-:-:S03]  /*2800*/  VIADD R11, R11, 0x1 ;  /* 0x000000010b0b7836 */ /* 0x000fc60000000000 */
[----:B------:R-:W1:Y:S01]  /*2810*/  LDS.128 R4, [R4+0x100] ;  /* 0x0001000004047984 */ /* 0x000e620000000c00 */
[----:B------:R-:W-:Y:S02]  /*2820*/  PRMT R0, RZ, 0x654, R0 ;  /* 0x00000654ff007816 */ /* 0x000fe40000000000 */
[C---:B------:R-:W-:Y:S01]  /*2830*/  ISETP.NE.AND P1, PT, R11.reuse, 0x2, PT ;  /* 0x000000020b00780c */ /* 0x040fe20003f25270 */
[----:B------:R-:W-:Y:S01]  /*2840*/  @!PT LDS RZ, [RZ] ;  /* 0x00000000fffff984 */ /* 0x000fe20000000800 */
[----:B------:R-:W-:Y:S01]  /*2850*/  @!PT LDS RZ, [RZ] ;  /* 0x00000000fffff984 */ /* 0x000fe20000000800 */
[----:B------:R-:W-:Y:S01]  /*2860*/  @!PT LDS RZ, [RZ] ;  /* 0x00000000fffff984 */ /* 0x000fe20000000800 */
[----:B------:R-:W-:Y:S01]  /*2870*/  @!PT LDS RZ, [RZ] ;  /* 0x00000000fffff984 */ /* 0x000fe20000000800 */
[----:B------:R2:W-:Y:S06]  /*2880*/  MEMBAR.ALL.CTA ;  /* 0x0000000000007992 */ /* 0x0005ec0000008000 */
[----:B--2---:R-:W2:Y:S01]  /*2890*/  FENCE.VIEW.ASYNC.S ;  /* 0x00000000000073c6 */ /* 0x004ea20000000000 */
[----:B------:R-:W-:Y:S01]  /*28a0*/  SEL R11, R11, RZ, P1 ;  /* 0x000000ff0b0b7207 */ /* 0x000fe20000800000 */
[----:B--2---:R2:W-:Y:S01]  /*28b0*/  SYNCS.ARRIVE.TRANS64.RED.A1T0 RZ, [R0+URZ], RZ ;  /* 0x000000ff00ff79a7 */ /* 0x0045e200081004ff */
[----:B-1----:R-:W-:-:S02]  /*28c0*/  LOP3.LUT P3, RZ, R6, 0x1, RZ, 0xc0, !PT ;  /* 0x0000000106ff7812 */ /* 0x002fc4000786c0ff */
[----:B------:R-:W-:-:S04]  /*28d0*/  SEL R5, RZ, 0x1, P1 ;  /* 0x00000001ff057807 */ /* 0x000fc80000800000 */
[----:B------:R-:W-:Y:S02]  /*28e0*/  LOP3.LUT R10, R10, R5, RZ, 0x3c, !PT ;  /* 0x000000050a0a7212 */ /* 0x000fe400078e3cff */
[----:B--2---:R-:W-:-:S04]  /*28f0*/  SEL R0, RZ, 0x1, P0 ;  /* 0x00000001ff007807 */ /* 0x004fc80000000000 */
[----:B------:R-:W-:Y:S01]  /*2900*/  LOP3.LUT R9, R9, R0, RZ, 0x3c, !PT ;  /* 0x0000000009097212 */ /* 0x000fe200078e3cff */
[----:B------:R-:W-:Y:S06]  /*2910*/  @P3 BRA `(.L_x_42) ;  /* 0xfffffffc002c3947 */ /* 0x000fec000383ffff */
[----:B------:R-:W-:Y:S01]  /*2920*/  ULEA UR5, UR6, UR37, 0x3 ;  /* 0x0000002506057291 */ /* 0x000fe2000f8e18ff */
[----:B------:R-:W-:-:S08]  /*2930*/  SHF.L.U32 R3, R12, 0x1f, RZ ;  /* 0x0000001f0c037819 */ /* 0x000fd000000006ff */
[----:B------:R-:W1:Y:S02]  /*2940*/  SYNCS.PHASECHK.TRANS64 P0, [UR5+0x80], R3 ;  /* 0x00008003ff0075a7 */ /* 0x000e640008001005 */
[----:B-1----:R-:W-:Y:S05]  /*2950*/  @P0 BRA `(.L_x_43) ;  /* 0x0000000000080947 */ /* 0x002fea0003800000 */
[----:B------:R-:W1:Y:S02]  /*2960*/  SYNCS.PHASECHK.TRANS64.TRYWAIT P0, [UR5+0x80], R3 ;  /* 0x00008003ff0075a7 */ /* 0x000e640008001105 */
[----:B-1----:R-:W-:Y:S05]  /*2970*/  @!P0 BRA `(.L_x_44) ;  /* 0x0000005800588947 */ /* 0x002fea0003800000 */
.L_x_43:
[----:B------:R-:W-:-:S04]  /*2980*/  UIADD3 UR4, UPT, UPT, UR6, 0x1, URZ ;  /* 0x0000000106047890 */ /* 0x000fc8000fffe0ff */
[----:B------:R-:W-:-:S04]  /*2990*/  UISETP.NE.AND UP0, UPT, UR4, 0x2, UPT ;  /* 0x000000020400788c */ /* 0x000fc8000bf05270 */
[----:B------:R-:W-:Y:S02]  /*29a0*/  USEL UR7, URZ, 0x1, UP0 ;  /* 0x00000001ff077887 */ /* 0x000fe40008000000 */
[----:B------:R-:W-:-:S04]  /*29b0*/  USEL UR4, UR4, URZ, UP0 ;  /* 0x000000ff04047287 */ /* 0x000fc80008000000 */
[----:B------:R-:W-:Y:S01]  /*29c0*/  ULEA UR4, UR4, UR37, 0x3 ;  /* 0x0000002504047291 */ /* 0x000fe2000f8e18ff */
[----:B-1----:R-:W-:-:S04]  /*29d0*/  LOP3.LUT R3, R12, UR7, RZ, 0x3c, !PT ;  /* 0x000000070c037c12 */ /* 0x002fc8000f8e3cff */
[----:B------:R-:W-:-:S04]  /*29e0*/  SHF.L.U32 R0, R3, 0x1f, RZ ;  /* 0x0000001f03007819 */ /* 0x000fc800000006ff */
[----:B------:R-:W1:Y:S02]  /*29f0*/  SYNCS.PHASECHK.TRANS64 P0, [UR4+0x80], R0 ;  /* 0x00008000ff0075a7 */ /* 0x000e640008001004 */
[----:B-1----:R-:W-:Y:S05]  /*2a00*/  @P0 EXIT ;  /* 0x000000000000094d */ /* 0x002fea0003800000 */
[----:B------:R-:W-:Y:S02]  /*2a10*/  SHF.L.U32 R3, R3, 0x1f, RZ ;  /* 0x0000001f03037819 */ /* 0x000fe400000006ff */
[----:B------:R-:W-:-:S07]  /*2a20*/  MOV R0, UR4 ;  /* 0x0000000400007c02 */ /* 0x000fce0008000f00 */
.L_x_45:
[----:B-1----:R1:W2:Y:S02]  /*2a30*/  SYNCS.PHASECHK.TRANS64.TRYWAIT P0, [R0+URZ+0x80], R3 ;  /* 0x00008003000075a7 */ /* 0x0022a400080011ff */
[----:B--2---:R-:W-:Y:S05]  /*2a40*/  @!P0 NANOSLEEP.SYNCS 0x989680 ;  /* 0x009896800000895d */ /* 0x004fea0003900000 */
[----:B------:R-:W2:Y:S02]  /*2a50*/  @!P0 SYNCS.PHASECHK.TRANS64 P0, [R0+URZ+0x80], R3 ;  /* 0x00008003000085a7 */ /* 0x000ea400080010ff */
[----:B--2---:R-:W-:Y:S05]  /*2a60*/  @P0 EXIT ;  /* 0x000000000000094d */ /* 0x004fea0003800000 */
[----:B------:R-:W-:Y:S05]  /*2a70*/  BRA `(.L_x_45) ;  /* 0xfffffffc00ec7947 */ /* 0x000fea000383ffff */
.L_x_38:
[----:B------:R-:W-:-:S09]  /*2a80*/  UISETP.NE.AND UP1, UPT, UR8, URZ, UPT ;  /* 0x000000ff0800728c */ /* 0x000fd2000bf25270 */
[----:B------:R-:W-:Y:S05]  /*2a90*/  BRA.U UP1, `(.L_x_46) ;  /* 0x00000011013c7547 */ /* 0x000fea000b800000 */
[----:B------:R-:W-:Y:S01]  /*2aa0*/  UMOV UR4, 0x40 ;  /* 0x0000004000047882 */ /* 0x000fe20000000000 */
[----:B------:R-:W-:Y:S01]  /*2ab0*/  NOP ;  /* 0x0000000000007918 */ /* 0x000fe20000000000 */
[----:B------:R-:W-:Y:S01]  /*2ac0*/  ULEA UR4, UR37, UR4, 0x18 ;  /* 0x0000000425047291 */ /* 0x000fe2000f8ec0ff */
[----:B------:R-:W-:Y:S02]  /*2ad0*/  UMOV UR5, 0x400 ;  /* 0x0000040000057882 */ /* 0x000fe40000000000 */
[----:B------:R-:W-:-:S06]  /*2ae0*/  ULEA UR37, UR37, UR5, 0x18 ;  /* 0x0000000525257291 */ /* 0x000fcc000f8ec0ff */
[----:B------:R-:W1:Y:S02]  /*2af0*/  LDS.U8 R0, [UR4+0x1c] ;  /* 0x00001c04ff007984 */ /* 0x000e640008000000 */
[----:B-1----:R-:W-:-:S13]  /*2b00*/  ISETP.NE.AND P0, PT, R0, RZ, PT ;  /* 0x000000ff0000720c */ /* 0x002fda0003f05270 */
[----:B------:R-:W-:Y:S05]  /*2b10*/  @P0 BRA `(.L_x_47) ;  /* 0x0000000000580947 */ /* 0x000fea0003800000 */
[----:B------:R-:W-:-:S13]  /*2b20*/  ELECT P0, URZ, PT ;  /* 0x0000000000ff782f */ /* 0x000fda0003800000 */
[----:B------:R-:W-:Y:S05]  /*2b30*/  @!P0 BRA `(.L_x_48) ;  /* 0x0000000000608947 */ /* 0x000fea0003800000 */
[----:B------:R-:W-:Y:S01]  /*2b40*/  UMOV UR5, 0x10 ;  /* 0x0000001000057882 */ /* 0x000fe20000000000 */
[----:B------:R-:W-:Y:S01]  /*2b50*/  HFMA2 R0, -RZ, RZ, 0, 5.9604644775390625e-08 ;  /* 0x00000001ff007431 */ /* 0x000fe200000001ff */
[----:B------:R-:W-:-:S03]  /*2b60*/  MOV R2, 0xffff ;  /* 0x0000ffff00027802 */ /* 0x000fc60000000f00 */
[----:B------:R-:W-:Y:S04]  /*2b70*/  DEPBAR.LE SB1, 0x36 ;  /* 0x00009d800000791a */ /* 0x000fe80000000000 */
[----:B------:R-:W1:Y:S02]  /*2b80*/  UTCATOMSWS.FIND_AND_SET.ALIGN UP0, UR5, UR5 ;  /* 0x00000005000575e3 */ /* 0x000e640008000800 */
[----:B-1----:R-:W-:Y:S01]  /*2b90*/  MOV R3, UR5 ;  /* 0x0000000500037c02 */ /* 0x002fe20008000f00 */
[----:B------:R-:W-:Y:S06]  /*2ba0*/  BRA.U UP0, `(.L_x_49) ;  /* 0x0000000100187547 */ /* 0x000fec000b800000 */
.L_x_50:
[----:B------:R-:W-:Y:S05]  /*2bb0*/  NANOSLEEP 0x64 ;  /* 0x000000640000795d */ /* 0x000fea0003800000 */
[----:B------:R-:W-:-:S05]  /*2bc0*/  UMOV UR5, 0x10 ;  /* 0x0000001000057882 */ /* 0x000fca0000000000 */
[----:B------:R-:W-:Y:S04]  /*2bd0*/  DEPBAR.LE SB1, 0x36 ;  /* 0x00009d800000791a */ /* 0x000fe80000000000 */
[----:B------:R-:W1:Y:S02]  /*2be0*/  UTCATOMSWS.FIND_AND_SET.ALIGN UP0, UR5, UR5 ;  /* 0x00000005000575e3 */ /* 0x000e640008000800 */
[----:B-1----:R-:W-:Y:S01]  /*2bf0*/  MOV R3, UR5 ;  /* 0x0000000500037c02 */ /* 0x002fe20008000f00 */
[----:B------:R-:W-:Y:S05]  /*2c00*/  BRA.U !UP0, `(.L_x_50) ;  /* 0xfffffffd08e87547 */ /* 0x000fea000b83ffff */
.L_x_49:
[-C--:B------:R-:W-:Y:S02]  /*2c10*/  SHF.L.U32 R2, R2, R3.reuse, RZ ;  /* 0x0000000302027219 */ /* 0x080fe400000006ff */
[----:B------:R-:W-:Y:S01]  /*2c20*/  SHF.L.U32 R0, R0, R3, RZ ;  /* 0x0000000300007219 */ /* 0x000fe200000006ff */
[----:B------:R-:W-:Y:S02]  /*2c30*/  IMAD.SHL.U32 R3, R3, 0x20, RZ ;  /* 0x0000002003037824 */ /* 0x000fe400078e00ff */
[----:B------:R1:W-:Y:S04]  /*2c40*/  ATOMS.OR RZ, [UR4+0x14], R2 ;  /* 0x00001402ffff798c */ /* 0x0003e8000b000004 */
[----:B------:R1:W-:Y:S04]  /*2c50*/  ATOMS.OR RZ, [UR4+0x18], R0 ;  /* 0x00001800ffff798c */ /* 0x0003e8000b000004 */
[----:B------:R1:W-:Y:S01]  /*2c60*/  STS [UR37+0x120], R3 ;  /* 0x00012003ff007988 */ /* 0x0003e20008000825 */
[----:B------:R-:W-:Y:S05]  /*2c70*/  BRA `(.L_x_48) ;  /* 0x0000000000107947 */ /* 0x000fea0003800000 */
.L_x_47:
[----:B------:R-:W-:Y:S02]  /*2c80*/  MOV R0, 0xffffffff ;  /* 0xffffffff00007802 */ /* 0x000fe40000000f00 */
[----:B------:R-:W-:-:S03]  /*2c90*/  MOV R2, 0x2cc0 ;  /* 0x00002cc000027802 */ /* 0x000fc60000000f00 */
[----:B------:R1:W-:Y:S04]  /*2ca0*/  STS [UR37+0x120], R0 ;  /* 0x00012000ff007988 */ /* 0x0003e80008000825 */
[----:B-1-3-5:R-:W-:Y:S05]  /*2cb0*/  CALL.REL.NOINC `($__internal_1_$__cuda_sm10x_tcgen05_guardrail_trap_phase_invalid_during_alloc) ;  /* 0x0000005c00a07944 */ /* 0x02afea0003c00000 */
.L_x_48:
[----:B------:R-:W-:Y:S05]  /*2cc0*/  WARPSYNC.ALL ;  /* 0x0000000000007948 */ /* 0x000fea0003800000 */
[----:B------:R-:W2:Y:S01]  /*2cd0*/  S2UR UR5, SR_CgaCtaId ;  /* 0x00000000000579c3 */ /* 0x000ea20000008800 */
[----:B------:R-:W-:Y:S01]  /*2ce0*/  UMOV UR4, 0x400 ;  /* 0x0000040000047882 */ /* 0x000fe20000000000 */
[----:B------:R-:W-:-:S06]  /*2cf0*/  NOP ;  /* 0x0000000000007918 */ /* 0x000fcc0000000000 */
[----:B------:R-:W-:Y:S06]  /*2d00*/  BAR.ARV 0x6, 0xa0 ;  /* 0x0182800000007b1d */ /* 0x000fec0000002000 */
[----:B------:R-:W4:Y:S01]  /*2d10*/  LDCU UR7, c[0x0][0x38c] ;  /* 0x00007180ff0777ac */ /* 0x000f220008000800 */
[----:B------:R-:W-:Y:S01]  /*2d20*/  IMAD.MOV.U32 R11, RZ, RZ, 0x1 ;  /* 0x00000001ff0b7424 */ /* 0x000fe200078e00ff */
[----:B------:R-:W-:Y:S01]  /*2d30*/  CS2R R8, SRZ ;  /* 0x0000000000087805 */ /* 0x000fe2000001ff00 */
[----:B------:R-:W-:Y:S01]  /*2d40*/  IMAD.MOV.U32 R10, RZ, RZ, RZ ;  /* 0x000000ffff0a7224 */ /* 0x000fe200078e00ff */
[----:B------:R-:W3:Y:S01]  /*2d50*/  LDCU UR6, c[0x0][0x38c] ;  /* 0x00007180ff0677ac */ /* 0x000ee20008000800 */
[----:B------:R-:W-:Y:S01]  /*2d60*/  UMOV UR15, URZ ;  /* 0x000000ff000f7c82 */ /* 0x000fe20008000000 */
[----:B------:R-:W-:Y:S01]  /*2d70*/  UMOV UR14, URZ ;  /* 0x000000ff000e7c82 */ /* 0x000fe20008000000 */
[----:B--2---:R-:W-:Y:S01]  /*2d80*/  ULEA UR5, UR5, UR4, 0x18 ;  /* 0x0000000405057291 */ /* 0x004fe2000f8ec0ff */
[----:B------:R-:W-:Y:S01]  /*2d90*/  UMOV UR32, 0x0 ;  /* 0x0000000000207882 */ /* 0x000fe20000000000 */
[----:B------:R-:W-:-:S02]  /*2da0*/  UMOV UR33, 0x4200490 ;  /* 0x0420049000217882 */ /* 0x000fc40000000000 */
[----:B------:R-:W-:Y:S02]  /*2db0*/  UIADD3 UR9, UPT, UPT, UR5, 0x4400, URZ ;  /* 0x0000440005097890 */ /* 0x000fe4000fffe0ff */
[----:B------:R-:W-:Y:S02]  /*2dc0*/  UIADD3 UR10, UPT, UPT, UR5, 0xc400, URZ ;  /* 0x0000c400050a7890 */ /* 0x000fe4000fffe0ff */
[----:B----4-:R-:W-:Y:S01]  /*2dd0*/  UIADD3 UR7, UPT, UPT, UR7, 0x7f, URZ ;  /* 0x0000007f07077890 */ /* 0x010fe2000fffe0ff */
[----:B-1----:R-:W1:Y:S01]  /*2de0*/  LDS R0, [UR5+0x120] ;  /* 0x00012005ff007984 */ /* 0x002e620008000800 */
[----:B------:R-:W-:Y:S02]  /*2df0*/  USHF.R.U32.HI UR9, URZ, 0x4, UR9 ;  /* 0x00000004ff097899 */ /* 0x000fe40008011609 */
[----:B------:R-:W-:Y:S02]  /*2e00*/  USHF.R.S32.HI UR4, URZ, 0x1f, UR7 ;  /* 0x0000001fff047899 */ /* 0x000fe40008011407 */
[----:B------:R-:W-:-:S02]  /*2e10*/  USHF.R.U32.HI UR10, URZ, 0x4, UR10 ;  /* 0x00000004ff0a7899 */ /* 0x000fc4000801160a */
[----:B------:R-:W-:Y:S02]  /*2e20*/  ULEA.HI UR4, UR4, UR7, URZ, 0x7 ;  /* 0x0000000704047291 */ /* 0x000fe4000f8f38ff */
[----:B------:R-:W-:Y:S02]  /*2e30*/  ULOP3.LUT UR9, UR9, 0x3fff, URZ, 0xc0, !UPT ;  /* 0x00003fff09097892 */ /* 0x000fe4000f8ec0ff */
[----:B------:R-:W-:Y:S02]  /*2e40*/  USHF.R.S32.HI UR4, URZ, 0x7, UR4 ;  /* 0x00000007ff047899 */ /* 0x000fe40008011404 */
[----:B------:R-:W-:Y:S02]  /*2e50*/  ULOP3.LUT UR10, UR10, 0x3fff, URZ, 0xc0, !UPT ;  /* 0x00003fff0a0a7892 */ /* 0x000fe4000f8ec0ff */
[----:B------:R-:W-:Y:S01]  /*2e60*/  UISETP.LT.AND UP0, UPT, UR4, 0x1, UPT ;  /* 0x000000010400788c */ /* 0x000fe2000bf01270 */
[----:B------:R-:W-:Y:S01]  /*2e70*/  UMOV UR30, 0x0 ;  /* 0x00000000001e7882 */ /* 0x000fe20000000000 */
[----:B------:R-:W-:-:S02]  /*2e80*/  UMOV UR31, 0x4200490 ;  /* 0x04200490001f7882 */ /* 0x000fc40000000000 */
[----:B------:R-:W-:Y:S01]  /*2e90*/  USEL UR8, UR4, 0x1, !UP0 ;  /* 0x0000000104087887 */ /* 0x000fe2000c000000 */
[----:B------:R-:W-:Y:S01]  /*2ea0*/  UMOV UR28, 0x0 ;  /* 0x00000000001c7882 */ /* 0x000fe20000000000 */
[----:B------:R-:W-:Y:S01]  /*2eb0*/  UMOV UR29, 0x4200490 ;  /* 0x04200490001d7882 */ /* 0x000fe20000000000 */
[----:B------:R-:W-:Y:S01]  /*2ec0*/  UMOV UR26, 0x0 ;  /* 0x00000000001a7882 */ /* 0x000fe20000000000 */
[----:B------:R-:W-:Y:S01]  /*2ed0*/  UMOV UR27, 0x4200490 ;  /* 0x04200490001b7882 */ /* 0x000fe20000000000 */
[----:B------:R-:W-:Y:S01]  /*2ee0*/  UMOV UR24, 0x0 ;  /* 0x0000000000187882 */ /* 0x000fe20000000000 */
[----:B------:R-:W-:Y:S01]  /*2ef0*/  UMOV UR25, 0x4200490 ;  /* 0x0420049000197882 */ /* 0x000fe20000000000 */
[----:B------:R-:W-:Y:S01]  /*2f00*/  UMOV UR22, 0x0 ;  /* 0x0000000000167882 */ /* 0x000fe20000000000 */
[----:B------:R-:W-:Y:S01]  /*2f10*/  UMOV UR23, 0x4200490 ;  /* 0x0420049000177882 */ /* 0x000fe20000000000 */
[----:B------:R-:W-:Y:S02]  /*2f20*/  ULOP3.LUT UR9, UR9, 0x10000, URZ, 0xfc, !UPT ;  /* 0x0001000009097892 */ /* 0x000fe4000f8efcff */
[----:B------:R-:W-:-:S02]  /*2f30*/  ULOP3.LUT UR10, UR10, 0x10000, URZ, 0xfc, !UPT ;  /* 0x000100000a0a7892 */ /* 0x000fc4000f8efcff */
[----:B------:R-:W-:Y:S02]  /*2f40*/  UIADD3 UR8, UPT, UPT, -UR8, URZ, URZ ;  /* 0x000000ff08087290 */ /* 0x000fe4000fffe1ff */
[----:B---3--:R-:W-:Y:S01]  /*2f50*/  UISETP.GE.AND UP3, UPT, UR6, 0x1, UPT ;  /* 0x000000010600788c */ /* 0x008fe2000bf66270 */
[----:B------:R-:W-:Y:S01]  /*2f60*/  UMOV UR20, 0x0 ;  /* 0x0000000000147882 */ /* 0x000fe20000000000 */
[----:B------:R-:W-:Y:S01]  /*2f70*/  UMOV UR21, 0x4200490 ;  /* 0x0420049000157882 */ /* 0x000fe20000000000 */
[----:B------:R-:W-:Y:S01]  /*2f80*/  UMOV UR18, 0x0 ;  /* 0x0000000000127882 */ /* 0x000fe20000000000 */
[----:B-1----:R-:W-:Y:S01]  /*2f90*/  R2UR UR16, R0 ;  /* 0x00000000001072ca */ /* 0x002fe200000e0000 */
[----:B------:R-:W-:-:S14]  /*2fa0*/  UMOV UR19, 0x4200490 ;  /* 0x0420049000137882 */ /* 0x000fdc0000000000 */
.L_x_57:
[----:B------:R-:W-:Y:S02]  /*2fb0*/  LEA R0, R10, UR5, 0x3 ;  /* 0x000000050a007c11 */ /* 0x000fe4000f8e18ff */
[----:B------:R-:W-:Y:S02]  /*2fc0*/  SHF.L.U32 R5, R9, 0x1f, RZ ;  /* 0x0000001f09057819 */ /* 0x000fe400000006ff */
[----:B------:R-:W-:Y:S01]  /*2fd0*/  PLOP3.LUT P0, PT, PT, PT, UP3, 0x80, 0x8 ;  /* 0x000000000008781c */ /* 0x000fe20003f0f038 */
[----:B------:R-:W-:Y:S01]  /*2fe0*/  VIADD R3, R0, 0x80 ;  /* 0x0000008000037836 */ /* 0x000fe20000000000 */
[----:B-1----:R-:W1:Y:S02]  /*2ff0*/  SYNCS.PHASECHK.TRANS64.TRYWAIT P1, [R0+URZ+0x70], R5 ;  /* 0x00007005000075a7 */ /* 0x002e6400080211ff */
[----:B-1-3--:R-:W-:Y:S09]  /*3000*/  @!P1 BRA `(.L_x_51) ;  /* 0x0000005000cc9947 */ /* 0x00aff20003800000 */
.L_x_140:
[----:B------:R-:W-:Y:S01]  /*3010*/  LEA R4, R10, UR5, 0x4 ;  /* 0x000000050a047c11 */ /* 0x000fe2000f8e20ff */
[----:B------:R-:W-:Y:S01]  /*3020*/  @UP3 ULEA UR7, UR14, UR5, 0x3 ;  /* 0x000000050e073291 */ /* 0x000fe2000f8e18ff */
[----:B------:R-:W-:Y:S01]  /*3030*/  PLOP3.LUT P2, PT, PT, PT, PT, 0x80, 0x8 ;  /* 0x000000000008781c */ /* 0x000fe20003f4f070 */
[----:B------:R-:W-:Y:S01]  /*3040*/  ULEA UR6, UR15, UR5, 0x3 ;  /* 0x000000050f067291 */ /* 0x000fe2000f8e18ff */
[----:B------:R-:W-:Y:S01]  /*3050*/  PRMT R3, RZ, 0x654, R3 ;  /* 0x00000654ff037816 */ /* 0x000fe20000000003 */
[----:B------:R-:W-:Y:S01]  /*3060*/  ULEA.HI UR11, UR15, UR15, URZ, 0x1 ;  /* 0x0000000f0f0b7291 */ /* 0x000fe2000f8f08ff */
[----:B-1----:R-:W1:Y:S01]  /*3070*/  LDS.128 R4, [R4+0x100] ;  /* 0x0001000004047984 */ /* 0x002e620000000c00 */
[----:B------:R-:W-:Y:S02]  /*3080*/  @P0 SHF.L.U32 R2, R8, 0x1f, RZ ;  /* 0x0000001f08020819 */ /* 0x000fe400000006ff */
[----:B------:R-:W-:Y:S01]  /*3090*/  SHF.L.U32 R0, R11, 0x1f, RZ ;  /* 0x0000001f0b007819 */ /* 0x000fe200000006ff */
[----:B------:R-:W-:Y:S01]  /*30a0*/  @!PT LDS RZ, [RZ] ;  /* 0x00000000fffff984 */ /* 0x000fe20000000800 */
[----:B------:R-:W-:Y:S01]  /*30b0*/  @!PT LDS RZ, [RZ] ;  /* 0x00000000fffff984 */ /* 0x000fe20000000800 */
[----:B------:R-:W-:Y:S01]  /*30c0*/  @!PT LDS RZ, [RZ] ;  /* 0x00000000fffff984 */ /* 0x000fe20000000800 */
[----:B------:R-:W-:Y:S01]  /*30d0*/  @!PT LDS RZ, [RZ] ;  /* 0x00000000fffff984 */ /* 0x000fe20000000800 */
[----:B------:R2:W-:Y:S06]  /*30e0*/  MEMBAR.ALL.CTA ;  /* 0x0000000000007992 */ /* 0x0005ec0000008000 */
[----:B--2---:R-:W2:Y:S02]  /*30f0*/  FENCE.VIEW.ASYNC.S ;  /* 0x00000000000073c6 */ /* 0x004ea40000000000 */
[----:B--2---:R2:W-:Y:S01]  /*3100*/  SYNCS.ARRIVE.TRANS64.RED.A1T0 RZ, [R3+URZ], RZ ;  /* 0x000000ff03ff79a7 */ /* 0x0045e200081004ff */
[----:B------:R2:W3:Y:S01]  /*3110*/  @P0 SYNCS.PHASECHK.TRANS64.TRYWAIT P2, [UR7], R2 ;  /* 0x00000002ff0005a7 */ /* 0x0004e20008041107 */
[----:B------:R-:W-:-:S02]  /*3120*/  USHF.L.U32 UR7, UR11, 0x6, URZ ;  /* 0x000000060b077899 */ /* 0x000fc400080006ff */
[----:B------:R-:W-:Y:S01]  /*3130*/  ULOP3.LUT UR11, UR11, 0xffe, URZ, 0xc0, !UPT ;  /* 0x00000ffe0b0b7892 */ /* 0x000fe2000f8ec0ff */
[----:B-1----:R-:W-:Y:S01]  /*3140*/  LOP3.LUT P1, RZ, R6, 0x1, RZ, 0xc0, !PT ;  /* 0x0000000106ff7812 */ /* 0x002fe2000782c0ff */
[----:B------:R-:W-:Y:S02]  /*3150*/  ULOP3.LUT UR7, UR7, 0xffffff80, URZ, 0xc0, !UPT ;  /* 0xffffff8007077892 */ /* 0x000fe4000f8ec0ff */
[----:B------:R-:W-:Y:S02]  /*3160*/  UIADD3 UR11, UPT, UPT, -UR11, UR15, URZ ;  /* 0x0000000f0b0b7290 */ /* 0x000fe4000fffe1ff */
[----:B------:R-:W-:-:S04]  /*3170*/  UIADD3 UR7, UPT, UPT, UR16, UR7, URZ ;  /* 0x0000000710077290 */ /* 0x000fc8000fffe0ff */
[----:B------:R-:W-:Y:S01]  /*3180*/  ULEA UR7, UR11, UR7, 0x14 ;  /* 0x000000070b077291 */ /* 0x000fe2000f8ea0ff */
[----:B------:R-:W1:Y:S02]  /*3190*/  SYNCS.PHASECHK.TRANS64.TRYWAIT P0, [UR6+0xb0], R0 ;  /* 0x0000b000ff0075a7 */ /* 0x000e640008001106 */
[----:B-123--:R-:W-:Y:S09]  /*31a0*/  @!P0 BRA `(.L_x_52) ;  /* 0x0000005000788947 */ /* 0x00eff20003800000 */
.L_x_142:
[----:B------:R-:W-:Y:S01]  /*31b0*/  IADD3 R10, PT, PT, R10, 0x1, RZ ;  /* 0x000000010a0a7810 */ /* 0x000fe20007ffe0ff */
[----:B------:R-:W-:Y:S06]  /*31c0*/  BRA.U !UP3, `(.L_x_53) ;  /* 0x000000050b107547 */ /* 0x000fec000b800000 */
[----:B------:R-:W-:Y:S01]  /*31d0*/  UPLOP3.LUT UP4, UPT, UPT, UPT, UPT, 0x40, 0x4 ;  /* 0x000000000004789c */ /* 0x000fe20003f8e870 */
[----:B------:R-:W-:Y:S01]  /*31e0*/  UMOV UR13, UR8 ;  /* 0x00000008000d7c82 */ /* 0x000fe20008000000 */
[----:B------:R-:W-:Y:S01]  /*31f0*/  UMOV UR12, UR4 ;  /* 0x00000004000c7c82 */ /* 0x000fe20008000000 */
[----:B------:R-:W-:-:S08]  /*3200*/  UMOV UR17, UR14 ;  /* 0x0000000e00117c82 */ /* 0x000fd00008000000 */
.L_x_56:
[----:B------:R-:W-:Y:S02]  /*3210*/  UIADD3 UR13, UPT, UPT, UR13, 0x1, URZ ;  /* 0x000000010d0d7890 */ /* 0x000fe4000fffe0ff */
[----:B--2---:R-:W-:Y:S02]  /*3220*/  ULEA UR11, UR17, UR5, 0x3 ;  /* 0x00000005110b7291 */ /* 0x004fe4000f8e18ff */
[----:B------:R-:W-:Y:S01]  /*3230*/  UISETP.NE.AND UP0, UPT, UR13, URZ, UPT ;  /* 0x000000ff0d00728c */ /* 0x000fe2000bf05270 */
[----:B---3--:R-:W-:Y:S10]  /*3240*/  @P2 BRA `(.L_x_54) ;  /* 0x00000000000c2947 */ /* 0x008ff40003800000 */
[----:B-1----:R-:W-:Y:S04]  /*3250*/  SHF.L.U32 R3, R8, 0x1f, RZ ;  /* 0x0000001f08037819 */ /* 0x002fe800000006ff */
[----:B------:R-:W1:Y:S02]  /*3260*/  SYNCS.PHASECHK.TRANS64.TRYWAIT P0, [UR11], R3 ;  /* 0x00000003ff0075a7 */ /* 0x000e64000800110b */
[----:B-1----:R-:W-:Y:S05]  /*3270*/  @!P0 BRA `(.L_x_55) ;  /* 0x00000050005c8947 */ /* 0x002fea0003800000 */
.L_x_54:
[----:B------:R-:W-:Y:S01]  /*3280*/  UISETP.NE.AND UP1, UPT, UR12, 0x1, UPT ;  /* 0x000000010c00788c */ /* 0x000fe2000bf25270 */
[----:B------:R-:W-:Y:S01]  /*3290*/  PLOP3.LUT P2, PT, PT, PT, PT, 0x80, 0x8 ;  /* 0x000000000008781c */ /* 0x000fe20003f4f070 */
[----:B------:R-:W-:Y:S02]  /*32a0*/  UIADD3 UR14, UPT, UPT, UR17, 0x1, URZ ;  /* 0x00000001110e7890 */ /* 0x000fe4000fffe0ff */
[----:B------:R-:W-:Y:S02]  /*32b0*/  ULEA UR64, UR17, UR10, 0xb ;  /* 0x0000000a11407291 */ /* 0x000fe4000f8e58ff */
[----:B------:R-:W-:Y:S01]  /*32c0*/  UISETP.NE.AND UP2, UPT, UR14, 0x2, UPT ;  /* 0x000000020e00788c */ /* 0x000fe2000bf45270 */
[----:B------:R-:W-:Y:S01]  /*32d0*/  PLOP3.LUT P0, PT, PT, PT, UP1, 0x80, 0x8 ;  /* 0x000000000008781c */ /* 0x000fe20003f0f018 */
[----:B------:R-:W-:Y:S02]  /*32e0*/  ULEA UR62, UR17, UR9, 0xa ;  /* 0x00000009113e7291 */ /* 0x000fe4000f8e50ff */
[----:B------:R-:W-:Y:S02]  /*32f0*/  USEL UR35, URZ, 0x1, UP2 ;  /* 0x00000001ff237887 */ /* 0x000fe40009000000 */
[----:B------:R-:W-:Y:S02]  /*3300*/  USEL UR14, UR14, URZ, UP2 ;  /* 0x000000ff0e0e7287 */ /* 0x000fe40009000000 */
[----:B------:R-:W-:Y:S02]  /*3310*/  UIADD3 UR60, UPT, UPT, UR64, 0x2, URZ ;  /* 0x00000002403c7890 */ /* 0x000fe4000fffe0ff */
[----:B------:R-:W-:Y:S01]  /*3320*/  @UP1 ULEA UR34, UR14, UR5, 0x3 ;  /* 0x000000050e221291 */ /* 0x000fe2000f8e18ff */
[----:B------:R-:W-:Y:S01]  /*3330*/  LOP3.LUT R8, R8, UR35, RZ, 0x3c, !PT ;  /* 0x0000002308087c12 */ /* 0x000fe2000f8e3cff */
[----:B------:R-:W-:Y:S02]  /*3340*/  UIADD3 UR58, UPT, UPT, UR62, 0x2, URZ ;  /* 0x000000023e3a7890 */ /* 0x000fe4000fffe0ff */
[----:B------:R-:W-:Y:S01]  /*3350*/  UIADD3 UR56, UPT, UPT, UR64, 0x4, URZ ;  /* 0x0000000440387890 */ /* 0x000fe2000fffe0ff */
[----:B-1----:R-:W-:Y:S01]  /*3360*/  @P0 SHF.L.U32 R0, R8, 0x1f, RZ ;  /* 0x0000001f08000819 */ /* 0x002fe200000006ff */
[----:B------:R-:W-:Y:S02]  /*3370*/  UIADD3 UR54, UPT, UPT, UR62, 0x4, URZ ;  /* 0x000000043e367890 */ /* 0x000fe4000fffe0ff */
[----:B------:R-:W-:Y:S01]  /*3380*/  UIADD3 UR52, UPT, UPT, UR64, 0x6, URZ ;  /* 0x0000000640347890 */ /* 0x000fe2000fffe0ff */
[----:B------:R2:W3:Y:S01]  /*3390*/  @P0 SYNCS.PHASECHK.TRANS64.TRYWAIT P2, [UR34], R0 ;  /* 0x00000000ff0005a7 */ /* 0x0004e20008041122 */
[----:B------:R-:W-:Y:S02]  /*33a0*/  UIADD3 UR50, UPT, UPT, UR62, 0x6, URZ ;  /* 0x000000063e327890 */ /* 0x000fe4000fffe0ff */
        /* <DEDUP_REMOVED lines=9> */
[----:B------:R-:W-:Y:S01]  /*3440*/  UIADD3 UR12, UPT, UPT, UR12, -0x1, URZ ;  /* 0xffffffff0c0c7890 */ /* 0x000fe2000fffe0ff */
[----:B------:R-:W-:Y:S01]  /*3450*/  UMOV UR65, 0x40004040 ;  /* 0x4000404000417882 */ /* 0x000fe20000000000 */
[----:B------:R-:W-:Y:S01]  /*3460*/  UMOV UR63, 0x40004040 ;  /* 0x40004040003f7882 */ /* 0x000fe20000000000 */
[----:B------:R-:W-:Y:S01]  /*3470*/  UMOV UR61, 0x40004040 ;  /* 0x40004040003d7882 */ /* 0x000fe20000000000 */
[----:B------:R2:W-:Y:S01]  /*3480*/  UTCHMMA gdesc[UR62], gdesc[UR64], tmem[UR7], tmem[UR32], idesc[UR33], UP4 ;  /* 0x00ff20403e0075ea */ /* 0x0005e2000a000007 */
[----:B------:R-:W-:Y:S01]  /*3490*/  UPLOP3.LUT UP4, UPT, UPT, UPT, UPT, 0x80, 0x8 ;  /* 0x000000000008789c */ /* 0x000fe20003f8f070 */
[----:B------:R-:W-:Y:S01]  /*34a0*/  UMOV UR59, 0x40004040 ;  /* 0x40004040003b7882 */ /* 0x000fe20000000000 */
[----:B------:R-:W-:Y:S01]  /*34b0*/  UMOV UR57, 0x40004040 ;  /* 0x4000404000397882 */ /* 0x000fe20000000000 */
[----:B------:R2:W-:Y:S01]  /*34c0*/  UTCHMMA gdesc[UR58], gdesc[UR60], tmem[UR7], tmem[UR30], idesc[UR31], UPT ;  /* 0x00ff1e3c3a0075ea */ /* 0x0005e2000b800007 */
        /* <DEDUP_REMOVED lines=14> */
[----:B------:R-:W-:Y:S01]  /*35b0*/  UMOV UR35, 0x40004040 ;  /* 0x4000404000237882 */ /* 0x000fe20000000000 */
[----:B------:R2:W-:Y:S01]  /*35c0*/  UTCHMMA gdesc[UR38], gdesc[UR40], tmem[UR7], tmem[UR20], idesc[UR21], UPT ;  /* 0x00ff1428260075ea */ /* 0x0005e2000b800007 */
[----:B------:R2:W-:Y:S01]  /*35d0*/  UTCHMMA gdesc[UR34], gdesc[UR36], tmem[UR7], tmem[UR18], idesc[UR19], UPT ;  /* 0x00ff1224220075ea */ /* 0x0005e2000b800007 */
[----:B------:R2:W-:Y:S01]  /*35e0*/  UTCBAR [UR11], URZ ;  /* 0x000000ff0b0073e9 */ /* 0x0005e200080000ff */
[----:B------:R-:W-:Y:S01]  /*35f0*/  UMOV UR17, UR14 ;  /* 0x0000000e00117c82 */ /* 0x000fe20008000000 */
[----:B------:R-:W-:Y:S05]  /*3600*/  BRA.U UP0, `(.L_x_56) ;  /* 0xfffffffd00007547 */ /* 0x000fea000b83ffff */
.L_x_53:
[----:B------:R-:W-:Y:S01]  /*3610*/  UIADD3 UR15, UPT, UPT, UR15, 0x1, URZ ;  /* 0x000000010f0f7890 */ /* 0x000fe2000fffe0ff */
[C---:B------:R-:W-:Y:S01]  /*3620*/  ISETP.NE.AND P0, PT, R10.reuse, 0x2, PT ;  /* 0x000000020a00780c */ /* 0x040fe20003f05270 */
[----:B--2---:R-:W-:Y:S02]  /*3630*/  UIADD3 UR7, UPT, UPT, UR6, 0x90, URZ ;  /* 0x0000009006077890 */ /* 0x004fe4000fffe0ff */
[----:B------:R-:W-:Y:S01]  /*3640*/  UISETP.NE.AND UP0, UPT, UR15, 0x4, UPT ;  /* 0x000000040f00788c */ /* 0x000fe2000bf05270 */
[----:B-1----:R-:W-:Y:S02]  /*3650*/  SEL R0, RZ, 0x1, P0 ;  /* 0x00000001ff007807 */ /* 0x002fe40000000000 */
[----:B------:R-:W-:Y:S01]  /*3660*/  SEL R10, R10, RZ, P0 ;  /* 0x000000ff0a0a7207 */ /* 0x000fe20000000000 */
[----:B------:R-:W-:Y:S01]  /*3670*/  USEL UR6, URZ, 0x1, UP0 ;  /* 0x00000001ff067887 */ /* 0x000fe20008000000 */
[----:B------:R-:W-:Y:S01]  /*3680*/  LOP3.LUT R9, R9, R0, RZ, 0x3c, !PT ;  /* 0x0000000009097212 */ /* 0x000fe200078e3cff */
[----:B------:R-:W-:Y:S01]  /*3690*/  USEL UR15, UR15, URZ, UP0 ;  /* 0x000000ff0f0f7287 */ /* 0x000fe20008000000 */
[----:B------:R1:W-:Y:S03]  /*36a0*/  UTCBAR [UR7], URZ ;  /* 0x000000ff070073e9 */ /* 0x0003e600080000ff */
[----:B------:R-:W-:Y:S01]  /*36b0*/  LOP3.LUT R11, R11, UR6, RZ, 0x3c, !PT ;  /* 0x000000060b0b7c12 */ /* 0x000fe2000f8e3cff */
[----:B------:R-:W-:Y:S07]  /*36c0*/  @P1 BRA `(.L_x_57) ;  /* 0xfffffff800381947 */ /* 0x000fee000383ffff */
[----:B------:R-:W2:Y:S01]  /*36d0*/  S2UR UR4, SR_CgaCtaId ;  /* 0x00000000000479c3 */ /* 0x000ea20000008800 */
[----:B------:R-:W-:Y:S01]  /*36e0*/  ELECT P0, URZ, PT ;  /* 0x0000000000ff782f */ /* 0x000fe20003800000 */
[----:B------:R-:W-:Y:S01]  /*36f0*/  IMAD.MOV.U32 R0, RZ, RZ, 0x1 ;  /* 0x00000001ff007424 */ /* 0x000fe200078e00ff */
[----:B------:R-:W-:Y:S01]  /*3700*/  UIADD3 UR5, UPT, UPT, UR5, 0xb0, URZ ;  /* 0x000000b005057890 */ /* 0x000fe2000fffe0ff */
[----:B------:R-:W-:Y:S01]  /*3710*/  SHF.L.U32 R3, R11, 0x1f, RZ ;  /* 0x0000001f0b037819 */ /* 0x000fe200000006ff */
[----:B------:R-:W-:-:S03]  /*3720*/  UMOV UR6, 0x40 ;  /* 0x0000004000067882 */ /* 0x000fc60000000000 */
[----:B------:R-:W-:Y:S01]  /*3730*/  UVIRTCOUNT.DEALLOC.SMPOOL 0x80 ;  /* 0x000000800000784c */ /* 0x000fe20000000000 */
[----:B--2---:R-:W-:Y:S02]  /*3740*/  ULEA UR4, UR4, UR6, 0x18 ;  /* 0x0000000604047291 */ /* 0x004fe4000f8ec0ff */
[----:B------:R-:W-:-:S07]  /*3750*/  ULEA UR6, UR15, UR5, 0x3 ;  /* 0x000000050f067291 */ /* 0x000fce000f8e18ff */
[----:B------:R2:W-:Y:S02]  /*3760*/  @P0 STS.U8 [UR4+0x1c], R0 ;  /* 0x00001c00ff000988 */ /* 0x0005e40008000004 */
[----:B------:R-:W4:Y:S02]  /*3770*/  SYNCS.PHASECHK.TRANS64.TRYWAIT P0, [UR6], R3 ;  /* 0x00000003ff0075a7 */ /* 0x000f240008001106 */
[----:B--2-4-:R-:W-:Y:S05]  /*3780*/  @!P0 BRA `(.L_x_58) ;  /* 0x0000004c00308947 */ /* 0x014fea0003800000 */
.L_x_145:
[----:B-1----:R-:W-:-:S04]  /*3790*/  UIADD3 UR7, UPT, UPT, UR15, 0x1, URZ ;  /* 0x000000010f077890 */ /* 0x002fc8000fffe0ff */
[----:B------:R-:W-:-:S04]  /*37a0*/  UISETP.NE.AND UP0, UPT, UR7, 0x4, UPT ;  /* 0x000000040700788c */ /* 0x000fc8000bf05270 */
[----:B------:R-:W-:Y:S02]  /*37b0*/  USEL UR8, URZ, 0x1, UP0 ;  /* 0x00000001ff087887 */ /* 0x000fe40008000000 */
[----:B------:R-:W-:-:S04]  /*37c0*/  USEL UR7, UR7, URZ, UP0 ;  /* 0x000000ff07077287 */ /* 0x000fc80008000000 */
[----:B------:R-:W-:Y:S01]  /*37d0*/  ULEA UR6, UR7, UR5, 0x3 ;  /* 0x0000000507067291 */ /* 0x000fe2000f8e18ff */
[----:B------:R-:W-:-:S04]  /*37e0*/  LOP3.LUT R2, R11, UR8, RZ, 0x3c, !PT ;  /* 0x000000080b027c12 */ /* 0x000fc8000f8e3cff */
[----:B--2---:R-:W-:-:S04]  /*37f0*/  SHF.L.U32 R3, R2, 0x1f, RZ ;  /* 0x0000001f02037819 */ /* 0x004fc800000006ff */
[----:B------:R-:W1:Y:S02]  /*3800*/  SYNCS.PHASECHK.TRANS64.TRYWAIT P0, [UR6], R3 ;  /* 0x00000003ff0075a7 */ /* 0x000e640008001106 */
[----:B-1----:R-:W-:Y:S05]  /*3810*/  @!P0 BRA `(.L_x_59) ;  /* 0x0000004c00248947 */ /* 0x002fea0003800000 */
.L_x_147:
[----:B------:R-:W-:-:S04]  /*3820*/  UIADD3 UR7, UPT, UPT, UR7, 0x1, URZ ;  /* 0x0000000107077890 */ /* 0x000fc8000fffe0ff */
[----:B------:R-:W-:-:S04]  /*3830*/  UISETP.NE.AND UP0, UPT, UR7, 0x4, UPT ;  /* 0x000000040700788c */ /* 0x000fc8000bf05270 */
[----:B------:R-:W-:Y:S02]  /*3840*/  USEL UR8, URZ, 0x1, UP0 ;  /* 0x00000001ff087887 */ /* 0x000fe40008000000 */
[----:B------:R-:W-:-:S04]  /*3850*/  USEL UR7, UR7, URZ, UP0 ;  /* 0x000000ff07077287 */ /* 0x000fc80008000000 */
[----:B------:R-:W-:Y:S01]  /*3860*/  ULEA UR6, UR7, UR5, 0x3 ;  /* 0x0000000507067291 */ /* 0x000fe2000f8e18ff */
[----:B------:R-:W-:-:S04]  /*3870*/  LOP3.LUT R2, R2, UR8, RZ, 0x3c, !PT ;  /* 0x0000000802027c12 */ /* 0x000fc8000f8e3cff */
[----:B-1----:R-:W-:-:S04]  /*3880*/  SHF.L.U32 R3, R2, 0x1f, RZ ;  /* 0x0000001f02037819 */ /* 0x002fc800000006ff */
[----:B------:R-:W1:Y:S02]  /*3890*/  SYNCS.PHASECHK.TRANS64.TRYWAIT P0, [UR6], R3 ;  /* 0x00000003ff0075a7 */ /* 0x000e640008001106 */
[----:B-1----:R-:W-:Y:S05]  /*38a0*/  @!P0 BRA `(.L_x_60) ;  /* 0x0000004c00188947 */ /* 0x002fea0003800000 */
.L_x_149:
[----:B------:R-:W-:-:S04]  /*38b0*/  UIADD3 UR7, UPT, UPT, UR7, 0x1, URZ ;  /* 0x0000000107077890 */ /* 0x000fc8000fffe0ff */
[----:B------:R-:W-:-:S04]  /*38c0*/  UISETP.NE.AND UP0, UPT, UR7, 0x4, UPT ;  /* 0x000000040700788c */ /* 0x000fc8000bf05270 */
[----:B------:R-:W-:Y:S02]  /*38d0*/  USEL UR6, URZ, 0x1, UP0 ;  /* 0x00000001ff067887 */ /* 0x000fe40008000000 */
[----:B------:R-:W-:-:S04]  /*38e0*/  USEL UR7, UR7, URZ, UP0 ;  /* 0x000000ff07077287 */ /* 0x000fc80008000000 */
[----:B------:R-:W-:Y:S01]  /*38f0*/  ULEA UR7, UR7, UR5, 0x3 ;  /* 0x0000000507077291 */ /* 0x000fe2000f8e18ff */
[----:B-1----:R-:W-:-:S04]  /*3900*/  LOP3.LUT R3, R2, UR6, RZ, 0x3c, !PT ;  /* 0x0000000602037c12 */ /* 0x002fc8000f8e3cff */
[----:B------:R-:W-:-:S04]  /*3910*/  SHF.L.U32 R3, R3, 0x1f, RZ ;  /* 0x0000001f03037819 */ /* 0x000fc800000006ff */
[----:B------:R-:W1:Y:S02]  /*3920*/  SYNCS.PHASECHK.TRANS64.TRYWAIT P0, [UR7], R3 ;  /* 0x00000003ff0075a7 */ /* 0x000e640008001107 */
[----:B-1----:R-:W-:Y:S05]  /*3930*/  @!P0 BRA `(.L_x_61) ;  /* 0x0000004c000c8947 */ /* 0x002fea0003800000 */
.L_x_151:
[----:B------:R-:W-:Y:S01]  /*3940*/  NOP ;  /* 0x0000000000007918 */ /* 0x000fe20000000000 */
[----:B-1----:R-:W1:Y:S01]  /*3950*/  LDS R0, [UR4+0x14] ;  /* 0x00001404ff007984 */ /* 0x002e620008000800 */
[----:B------:R-:W-:Y:S01]  /*3960*/  ULOP3.LUT UR6, UR16, 0xffff, URZ, 0xc0, !UPT ;  /* 0x0000ffff10067892 */ /* 0x000fe2000f8ec0ff */
[----:B------:R-:W-:Y:S01]  /*3970*/  UMOV UR8, 0xffff ;  /* 0x0000ffff00087882 */ /* 0x000fe20000000000 */
[----:B------:R-:W-:Y:S02]  /*3980*/  UMOV UR5, 0x1 ;  /* 0x0000000100057882 */ /* 0x000fe40000000000 */
[----:B------:R-:W-:-:S04]  /*3990*/  USHF.R.U32.HI UR6, URZ, 0x5, UR6 ;  /* 0x00000005ff067899 */ /* 0x000fc80008011606 */
[----:B------:R-:W-:Y:S02]  /*39a0*/  USHF.L.U32 UR8, UR8, UR6, URZ ;  /* 0x0000000608087299 */ /* 0x000fe400080006ff */
[----:B------:R-:W-:-:S04]  /*39b0*/  USHF.L.U32 UR5, UR5, UR6, URZ ;  /* 0x0000000605057299 */ /* 0x000fc800080006ff */
[----:B-1----:R-:W-:-:S04]  /*39c0*/  LOP3.LUT R0, R0, UR8, RZ, 0xc0, !PT ;  /* 0x0000000800007c12 */ /* 0x002fc8000f8ec0ff */
[----:B------:R-:W-:-:S13]  /*39d0*/  ISETP.NE.AND P0, PT, R0, UR8, PT ;  /* 0x0000000800007c0c */ /* 0x000fda000bf05270 */
[----:B------:R-:W-:Y:S05]  /*39e0*/  @P0 BRA `(.L_x_62) ;  /* 0x0000000000580947 */ /* 0x000fea0003800000 */
[----:B------:R-:W1:Y:S02]  /*39f0*/  LDS R0, [UR4+0x18] ;  /* 0x00001804ff007984 */ /* 0x000e640008000800 */
[----:B-1----:R-:W-:-:S04]  /*3a00*/  LOP3.LUT R0, R0, UR5, RZ, 0xc0, !PT ;  /* 0x0000000500007c12 */ /* 0x002fc8000f8ec0ff */
[----:B------:R-:W-:-:S13]  /*3a10*/  ISETP.NE.AND P0, PT, R0, UR5, PT ;  /* 0x0000000500007c0c */ /* 0x000fda000bf05270 */
[----:B------:R-:W-:Y:S05]  /*3a20*/  @P0 BRA `(.L_x_63) ;  /* 0x00000000003c0947 */ /* 0x000fea0003800000 */
[----:B------:R-:W1:Y:S01]  /*3a30*/  S2R R2, SR_LANEID ;  /* 0x0000000000027919 */ /* 0x000e620000000000 */
[----:B------:R-:W-:Y:S01]  /*3a40*/  ULOP3.LUT UR8, URZ, UR8, URZ, 0x33, !UPT ;  /* 0x00000008ff087292 */ /* 0x000fe2000f8e33ff */
[----:B------:R-:W-:Y:S01]  /*3a50*/  LOP3.LUT R4, RZ, UR5, RZ, 0x33, !PT ;  /* 0x00000005ff047c12 */ /* 0x000fe2000f8e33ff */
[----:B------:R-:W-:Y:S02]  /*3a60*/  VOTEU.ANY UR7, UPT, PT ;  /* 0x0000000000077886 */ /* 0x000fe400038e0100 */
[----:B------:R-:W-:Y:S01]  /*3a70*/  UFLO.U32 UR7, UR7 ;  /* 0x00000007000772bd */ /* 0x000fe200080e0000 */
[----:B------:R-:W2:Y:S01]  /*3a80*/  REDUX UR5, R4 ;  /* 0x00000000040573c4 */ /* 0x000ea20000000000 */
[----:B------:R-:W-:-:S06]  /*3a90*/  IMAD.U32 R0, RZ, RZ, UR8 ;  /* 0x00000008ff007e24 */ /* 0x000fcc000f8e00ff */
[----:B------:R4:W-:Y:S01]  /*3aa0*/  UTCATOMSWS.AND URZ, UR8 ;  /* 0x0000000800ff79e3 */ /* 0x0009e20008000000 */
[----:B------:R-:W3:Y:S01]  /*3ab0*/  REDUX UR6, R0 ;  /* 0x00000000000673c4 */ /* 0x000ee20000000000 */
[----:B-1----:R-:W-:Y:S01]  /*3ac0*/  ISETP.EQ.U32.AND P0, PT, R2, UR7, PT ;  /* 0x0000000702007c0c */ /* 0x002fe2000bf02070 */
[----:B--2---:R-:W-:Y:S01]  /*3ad0*/  IMAD.U32 R2, RZ, RZ, UR5 ;  /* 0x00000005ff027e24 */ /* 0x004fe2000f8e00ff */
[----:B---3--:R-:W-:-:S11]  /*3ae0*/  MOV R3, UR6 ;  /* 0x0000000600037c02 */ /* 0x008fd60008000f00 */
[----:B------:R4:W-:Y:S04]  /*3af0*/  @P0 ATOMS.AND RZ, [UR4+0x14], R3 ;  /* 0x00001403ffff098c */ /* 0x0009e8000a800004 */
[----:B------:R4:W-:Y:S01]  /*3b00*/  @P0 ATOMS.AND RZ, [UR4+0x18], R2 ;  /* 0x00001802ffff098c */ /* 0x0009e2000a800004 */
[----:B------:R-:W-:Y:S05]  /*3b10*/  BRA `(.L_x_64) ;  /* 0x0000000000147947 */ /* 0x000fea0003800000 */
.L_x_63:
[----:B------:R-:W-:Y:S02]  /*3b20*/  MOV R2, 0x3b40 ;  /* 0x00003b4000027802 */ /* 0x000fe40000000f00 */
[----:B---3-5:R-:W-:Y:S05]  /*3b30*/  CALL.REL.NOINC `($__internal_0_$__cuda_sm10x_tcgen05_guardrail_trap_col_being_dealloced_not_returned_by_alloc) ;  /* 0x0000004c00f47944 */ /* 0x028fea0003c00000 */
[----:B------:R-:W-:Y:S05]  /*3b40*/  BRA `(.L_x_64) ;  /* 0x0000000000087947 */ /* 0x000fea0003800000 */
.L_x_62:
[----:B------:R-:W-:Y:S02]  /*3b50*/  MOV R2, 0x3b70 ;  /* 0x00003b7000027802 */ /* 0x000fe40000000f00 */
[----:B---3-5:R-:W-:Y:S05]  /*3b60*/  CALL.REL.NOINC `($__internal_2_$__cuda_sm10x_tcgen05_guardrail_trap_unallocated_columns_being_dealloced) ;  /* 0x0000005000007944 */ /* 0x028fea0003c00000 */
.L_x_64:
[----:B------:R-:W-:Y:S01]  /*3b70*/  NOP ;  /* 0x0000000000007918 */ /* 0x000fe20000000000 */
[----:B----4-:R-:W-:Y:S05]  /*3b80*/  EXIT ;  /* 0x000000000000794d */ /* 0x010fea0003800000 */
.L_x_46:
[----:B------:R-:W-:-:S09]  /*3b90*/  UISETP.NE.OR UP2, UPT, UR8, 0x3, !UP2 ;  /* 0x000000030800788c */ /* 0x000fd2000d745670 */
[----:B------:R-:W-:Y:S05]  /*3ba0*/  BRA.U UP2, `(.L_x_65) ;  /* 0x0000001102147547 */ /* 0x000fea000b800000 */
[----:B------:R-:W1:Y:S01]  /*3bb0*/  LDC R0, c[0x0][0xb30] ;  /* 0x0002cc00ff007b82 */ /* 0x000e620000000800 */
[----:B------:R-:W2:Y:S01]  /*3bc0*/  LDCU.64 UR8, c[0x0][0x888] ;  /* 0x00011100ff0877ac */ /* 0x000ea20008000a00 */
[----:B------:R-:W-:Y:S02]  /*3bd0*/  HFMA2 R25, -RZ, RZ, 0, 0 ;  /* 0x00000000ff197431 */ /* 0x000fe400000001ff */
[----:B------:R-:W-:Y:S01]  /*3be0*/  IMAD.MOV.U32 R32, RZ, RZ, 0x1 ;  /* 0x00000001ff207424 */ /* 0x000fe200078e00ff */
[----:B------:R-:W-:Y:S01]  /*3bf0*/  MOV R23, 0x1000 ;  /* 0x0000100000177802 */ /* 0x000fe20000000f00 */
[----:B------:R-:W4:Y:S01]  /*3c00*/  LDCU.64 UR4, c[0x0][0x890] ;  /* 0x00011200ff0477ac */ /* 0x000f220008000a00 */
[----:B------:R-:W-:Y:S01]  /*3c10*/  IMAD.MOV.U32 R27, RZ, RZ, RZ ;  /* 0x000000ffff1b7224 */ /* 0x000fe200078e00ff */
[----:B------:R-:W3:Y:S01]  /*3c20*/  LDC R19, c[0x0][0x370] ;  /* 0x0000dc00ff137b82 */ /* 0x000ee20000000800 */
[----:B------:R-:W-:Y:S01]  /*3c30*/  UMOV UR7, 0x400 ;  /* 0x0000040000077882 */ /* 0x000fe20000000000 */
[----:B------:R-:W-:-:S02]  /*3c40*/  UPLOP3.LUT UP1, UPT, UPT, UPT, UPT, 0x40, 0x4 ;  /* 0x000000000004789c */ /* 0x000fc40003f2e870 */
[----:B------:R-:W-:-:S04]  /*3c50*/  ULEA UR7, UR37, UR7, 0x18 ;  /* 0x0000000725077291 */ /* 0x000fc8000f8ec0ff */
[----:B------:R-:W3:Y:S01]  /*3c60*/  LDC R2, c[0x0][0xb0c] ;  /* 0x0002c300ff027b82 */ /* 0x000ee20000000800 */
[----:B------:R-:W-:Y:S02]  /*3c70*/  UIADD3 UR13, UPT, UPT, UR7, 0x38, URZ ;  /* 0x00000038070d7890 */ /* 0x000fe4000fffe0ff */
[----:B--2---:R-:W-:Y:S02]  /*3c80*/  UISETP.NE.U32.AND UP2, UPT, UR8, URZ, UPT ;  /* 0x000000ff0800728c */ /* 0x004fe4000bf45070 */
[----:B------:R-:W-:Y:S02]  /*3c90*/  UIADD3 UR33, UPT, UPT, UR7, 0x20, URZ ;  /* 0x0000002007217890 */ /* 0x000fe4000fffe0ff */
[----:B----4-:R-:W-:Y:S01]  /*3ca0*/  UISETP.NE.U32.AND UP3, UPT, UR4, URZ, UPT ;  /* 0x000000ff0400728c */ /* 0x010fe2000bf65070 */
[----:B------:R-:W2:Y:S01]  /*3cb0*/  LDC R18, c[0x0][0xb20] ;  /* 0x0002c800ff127b82 */ /* 0x000ea20000000800 */
[----:B-1----:R-:W-:Y:S01]  /*3cc0*/  ISETP.NE.AND P1, PT, R0, 0x1, PT ;  /* 0x000000010000780c */ /* 0x002fe20003f25270 */
[----:B------:R-:W-:-:S02]  /*3cd0*/  UISETP.NE.AND.EX UP2, UPT, UR9, URZ, UPT, UP2 ;  /* 0x000000ff0900728c */ /* 0x000fc4000bf45320 */
[----:B------:R-:W-:Y:S02]  /*3ce0*/  UIADD3 UR25, UPT, UPT, UR7, 0x28, URZ ;  /* 0x0000002807197890 */ /* 0x000fe4000fffe0ff */
[----:B------:R-:W-:Y:S02]  /*3cf0*/  UIADD3 UR17, UPT, UPT, UR7, 0x30, URZ ;  /* 0x0000003007117890 */ /* 0x000fe4000fffe0ff */
[----:B------:R-:W1:Y:S01]  /*3d00*/  LDC.64 R36, c[0x0][0x348] ;  /* 0x0000d200ff247b82 */ /* 0x000e620000000a00 */
[----:B------:R-:W-:Y:S02]  /*3d10*/  UPRMT UR13, UR37, 0x654, UR13 ;  /* 0x00000654250d7896 */ /* 0x000fe4000800000d */
[----:B------:R-:W-:-:S05]  /*3d20*/  UISETP.NE.AND.EX UP3, UPT, UR5, URZ, UPT, UP3 ;  /* 0x000000ff0500728c */ /* 0x000fca000bf65330 */
[----:B------:R-:W4:Y:S08]  /*3d30*/  LDC.64 R16, c[0x0][0xb10] ;  /* 0x0002c400ff107b82 */ /* 0x000f300000000a00 */
[----:B------:R-:W1:Y:S08]  /*3d40*/  LDC.64 R6, c[0x0][0xb18] ;  /* 0x0002c600ff067b82 */ /* 0x000e700000000a00 */
[----:B------:R-:W1:Y:S08]  /*3d50*/  LDC.64 R4, c[0x0][0xb28] ;  /* 0x0002ca00ff047b82 */ /* 0x000e700000000a00 */
[----:B--23--:R-:W1:Y:S02]  /*3d60*/  LDC R22, c[0x0][0x374] ;  /* 0x0000dd00ff167b82 */ /* 0x00ce640000000800 */
.L_x_76:
[----:B------:R-:W-:Y:S02]  /*3d70*/  LEA R0, R27, UR7, 0x3 ;  /* 0x000000071b007c11 */ /* 0x000fe4000f8e18ff */
[----:B------:R-:W-:Y:S02]  /*3d80*/  SHF.L.U32 R3, R25, 0x1f, RZ ;  /* 0x0000001f19037819 */ /* 0x000fe400000006ff */
[----:B------:R-:W-:Y:S02]  /*3d90*/  LEA R28, R27, UR7, 0x4 ;  /* 0x000000071b1c7c11 */ /* 0x000fe4000f8e20ff */
[----:B--2---:R-:W2:Y:S02]  /*3da0*/  SYNCS.PHASECHK.TRANS64.TRYWAIT P0, [R0+URZ+0x70], R3 ;  /* 0x00007003000075a7 */ /* 0x004ea400080011ff */
[----:B--2---:R-:W-:Y:S05]  /*3db0*/  @!P0 BRA `(.L_x_66) ;  /* 0x0000004800048947 */ /* 0x004fea0003800000 */
.L_x_152:
[----:B------:R-:W-:Y:S01]  /*3dc0*/  ISETP.GE.AND P0, PT, R26, 0x1, PT ;  /* 0x000000011a00780c */ /* 0x000fe20003f06270 */
[----:B------:R-:W3:Y:S01]  /*3dd0*/  LDS.128 R28, [R28+0x100] ;  /* 0x000100001c1c7984 */ /* 0x000ee20000000c00 */
[----:B--2---:R-:W-:Y:S01]  /*3de0*/  VIADD R0, R0, 0x80 ;  /* 0x0000008000007836 */ /* 0x004fe20000000000 */
[----:B------:R-:W-:Y:S01]  /*3df0*/  @!PT LDS RZ, [RZ] ;  /* 0x00000000fffff984 */ /* 0x000fe20000000800 */
[----:B------:R-:W-:Y:S01]  /*3e00*/  @!PT LDS RZ, [RZ] ;  /* 0x00000000fffff984 */ /* 0x000fe20000000800 */
[----:B------:R-:W-:Y:S01]  /*3e10*/  @!PT LDS RZ, [RZ] ;  /* 0x00000000fffff984 */ /* 0x000fe20000000800 */
[----:B------:R-:W-:Y:S01]  /*3e20*/  @!PT LDS RZ, [RZ] ;  /* 0x00000000fffff984 */ /* 0x000fe20000000800 */
[----:B------:R2:W-:Y:S06]  /*3e30*/  MEMBAR.ALL.CTA ;  /* 0x0000000000007992 */ /* 0x0005ec0000008000 */
[----:B--2---:R-:W2:Y:S01]  /*3e40*/  FENCE.VIEW.ASYNC.S ;  /* 0x00000000000073c6 */ /* 0x004ea20000000000 */
[----:B------:R-:W-:Y:S04]  /*3e50*/  PRMT R0, RZ, 0x654, R0 ;  /* 0x00000654ff007816 */ /* 0x000fe80000000000 */
[----:B--2---:R2:W-:Y:S01]  /*3e60*/  SYNCS.ARRIVE.TRANS64.RED.A1T0 RZ, [R0+URZ], RZ ;  /* 0x000000ff00ff79a7 */ /* 0x0045e200081004ff */
[----:B---3--:R-:W-:Y:S11]  /*3e70*/  LOP3.LUT P3, RZ, R30, 0x1, RZ, 0xc0, !PT ;  /* 0x000000011eff7812 */ /* 0x008ff6000786c0ff */
[----:B------:R-:W-:Y:S02]  /*3e80*/  @!UPT UIADD3 URZ, UPT, UPT, URZ, URZ, URZ ;  /* 0x000000fffffff290 */ /* 0x000fe4000fffe0ff */
[----:B------:R-:W-:Y:S02]  /*3e90*/  @P3 MOV R13, R28 ;  /* 0x0000001c000d3202 */ /* 0x000fe40000000f00 */
[----:B------:R-:W-:Y:S01]  /*3ea0*/  @P3 LOP3.LUT R8, R29, 0xffff, RZ, 0xc0, !PT ;  /* 0x0000ffff1d083812 */ /* 0x000fe200078ec0ff */
[----:B--2---:R-:W-:Y:S06]  /*3eb0*/  @!P0 BRA `(.L_x_67) ;  /* 0x0000000000a48947 */ /* 0x004fec0003800000 */
[----:B-1---5:R-:W-:Y:S01]  /*3ec0*/  IMAD.HI.U32 R33, R22, R7, RZ ;  /* 0x0000000716217227 */ /* 0x022fe200078e00ff */
[----:B------:R-:W-:Y:S02]  /*3ed0*/  ISETP.NE.AND P0, PT, R6, 0x1, PT ;  /* 0x000000010600780c */ /* 0x000fe40003f05270 */
[----:B------:R-:W-:Y:S01]  /*3ee0*/  ISETP.NE.AND P2, PT, R26, 0x1, PT ;  /* 0x000000011a00780c */ /* 0x000fe20003f45270 */
[----:B----4-:R-:W-:Y:S01]  /*3ef0*/  IMAD.HI.U32 R34, R19, R16, RZ ;  /* 0x0000001013227227 */ /* 0x010fe200078e00ff */
[----:B------:R-:W-:Y:S02]  /*3f00*/  SHF.R.U32.HI R33, RZ, R18, R33 ;  /* 0x00000012ff217219 */ /* 0x000fe40000011621 */
[----:B------:R-:W-:Y:S01]  /*3f10*/  ISETP.NE.AND P4, PT, R2, 0x1, PT ;  /* 0x000000010200780c */ /* 0x000fe20003f85270 */
[----:B------:R-:W-:Y:S01]  /*3f20*/  IMAD.HI.U32 R38, R13, R16, RZ ;  /* 0x000000100d267227 */ /* 0x000fe200078e00ff */
[----:B------:R-:W-:Y:S02]  /*3f30*/  SHF.R.U32.HI R34, RZ, R17, R34 ;  /* 0x00000011ff227219 */ /* 0x000fe40000011622 */
[----:B------:R-:W-:Y:S01]  /*3f40*/  SEL R3, R22, R33, !P0 ;  /* 0x0000002116037207 */ /* 0x000fe20004000000 */
[C---:B------:R-:W-:Y:S01]  /*3f50*/  IMAD.HI.U32 R33, R8.reuse, R7, RZ ;  /* 0x0000000708217227 */ /* 0x040fe200078e00ff */
[----:B------:R-:W-:Y:S02]  /*3f60*/  SEL R11, R19, R34, !P4 ;  /* 0x00000022130b7207 */ /* 0x000fe40006000000 */
[----:B------:R-:W-:Y:S01]  /*3f70*/  SHF.R.U32.HI R38, RZ, R17, R38 ;  /* 0x00000011ff267219 */ /* 0x000fe20000011626 */
[----:B------:R-:W-:Y:S01]  /*3f80*/  IMAD.HI.U32 R40, R3, R4, RZ ;  /* 0x0000000403287227 */ /* 0x000fe200078e00ff */
[----:B------:R-:W-:Y:S03]  /*3f90*/  SHF.R.U32.HI R33, RZ, R18, R33 ;  /* 0x00000012ff217219 */ /* 0x000fe60000011621 */
[----:B------:R-:W-:Y:S01]  /*3fa0*/  IMAD.HI.U32 R34, R11, R4, RZ ;  /* 0x000000040b227227 */ /* 0x000fe200078e00ff */
[----:B------:R-:W-:Y:S02]  /*3fb0*/  @P2 SHF.R.U32.HI R3, RZ, R5, R40 ;  /* 0x00000005ff032219 */ /* 0x000fe40000011628 */
[----:B------:R-:W-:Y:S02]  /*3fc0*/  SEL R9, R8, R33, !P0 ;  /* 0x0000002108097207 */ /* 0x000fe40004000000 */
[----:B------:R-:W-:Y:S01]  /*3fd0*/  @P2 SHF.R.U32.HI R11, RZ, R5, R34 ;  /* 0x00000005ff0b2219 */ /* 0x000fe20000011622 */
[C---:B------:R-:W-:Y:S01]  /*3fe0*/  IMAD R10, R26.reuse, R3, RZ ;  /* 0x000000031a0a7224 */ /* 0x040fe200078e02ff */
[----:B------:R-:W-:Y:S01]  /*3ff0*/  SEL R3, R13, R38, !P4 ;  /* 0x000000260d037207 */ /* 0x000fe20006000000 */
[C---:B------:R-:W-:Y:S03]  /*4000*/  IMAD.HI.U32 R14, R9.reuse, R4, RZ ;  /* 0x00000004090e7227 */ /* 0x040fe600078e00ff */
[----:B------:R-:W-:Y:S01]  /*4010*/  ISETP.GE.AND P0, PT, R9, R10, PT ;  /* 0x0000000a0900720c */ /* 0x000fe20003f06270 */
[C---:B------:R-:W-:Y:S01]  /*4020*/  IMAD R12, R26.reuse, R11, RZ ;  /* 0x0000000b1a0c7224 */ /* 0x040fe200078e02ff */
[-C--:B------:R-:W-:Y:S04]  /*4030*/  SHF.R.U32.HI R14, RZ, R5.reuse, R14 ;  /* 0x00000005ff0e7219 */ /* 0x080fe8000001160e */
[----:B------:R-:W-:Y:S02]  /*4040*/  ISETP.GE.OR P0, PT, R3, R12, P0 ;  /* 0x0000000c0300720c */ /* 0x000fe40000706670 */
[----:B------:R-:W-:Y:S05]  /*4050*/  SEL R15, R9, R14, !P2 ;  /* 0x0000000e090f7207 */ /* 0x000fea0005000000 */
[----:B------:R-:W-:Y:S04]  /*4060*/  IMAD.MOV R14, RZ, RZ, -R15 ;  /* 0x000000ffff0e7224 */ /* 0x000fe800078e0a0f */
[----:B------:R-:W-:Y:S02]  /*4070*/  IMAD R14, R26, R14, R9 ;  /* 0x0000000e1a0e7224 */ /* 0x000fe400078e0209 */
[C---:B------:R-:W-:Y:S05]  /*4080*/  @!P0 IMAD.HI.U32 R10, R3.reuse, R4, RZ ;  /* 0x00000004030a8227 */ /* 0x040fea00078e00ff */
[----:B------:R-:W-:Y:S04]  /*4090*/  @!P0 SHF.R.U32.HI R10, RZ, R5, R10 ;  /* 0x00000005ff0a8219 */ /* 0x000fe8000001160a */
[----:B------:R-:W-:Y:S01]  /*40a0*/  @!P0 SEL R0, R3, R10, !P2 ;  /* 0x0000000a03008207 */ /* 0x000fe20005000000 */
[----:B------:R-:W-:Y:S03]  /*40b0*/  IMAD.MOV R10, RZ, RZ, -R3 ;  /* 0x000000ffff0a7224 */ /* 0x000fe600078e0a03 */
[----:B------:R-:W-:Y:S01]  /*40c0*/  @!P0 IADD3 R15, PT, PT, R15, -R0, RZ ;  /* 0x800000000f0f8210 */ /* 0x000fe20007ffe0ff */
[----:B------:R-:W-:Y:S01]  /*40d0*/  @!P0 IMAD R0, R11, R14, R0 ;  /* 0x0000000e0b008224 */ /* 0x000fe200078e0200 */
[----:B------:R-:W-:Y:S01]  /*40e0*/  IADD3 R11, PT, PT, -R9, RZ, RZ ;  /* 0x000000ff090b7210 */ /* 0x000fe20007ffe1ff */
[----:B------:R-:W-:Y:S02]  /*40f0*/  IMAD R13, R2, R10, R13 ;  /* 0x0000000a020d7224 */ /* 0x000fe400078e020d */
[----:B------:R-:W-:Y:S02]  /*4100*/  @!P0 IMAD R9, R15, R26, R3 ;  /* 0x0000001a0f098224 */ /* 0x000fe400078e0203 */
[----:B------:R-:W-:Y:S02]  /*4110*/  @!P0 IMAD.MOV.U32 R3, RZ, RZ, R0 ;  /* 0x000000ffff038224 */ /* 0x000fe400078e0000 */
[----:B------:R-:W-:Y:S02]  /*4120*/  IMAD R8, R6, R11, R8 ;  /* 0x0000000b06087224 */ /* 0x000fe400078e0208 */
[----:B------:R-:W-:Y:S02]  /*4130*/  IMAD R13, R3, R2, R13 ;  /* 0x00000002030d7224 */ /* 0x000fe400078e020d */
[----:B------:R-:W-:Y:S02]  /*4140*/  IMAD R8, R9, R6, R8 ;  /* 0x0000000609087224 */ /* 0x000fe400078e0208 */
.L_x_67:
[----:B------:R-:W-:Y:S05]  /*4150*/  BRA.U UP1, `(.L_x_68) ;  /* 0x0000000101107547 */ /* 0x000fea000b800000 */
[----:B------:R-:W-:Y:S04]  /*4160*/  MOV R0, UR6 ;  /* 0x0000000600007c02 */ /* 0x000fe80008000f00 */
[----:B------:R-:W-:Y:S04]  /*4170*/  SHF.L.U32 R3, R0, 0x1f, RZ ;  /* 0x0000001f00037819 */ /* 0x000fe800000006ff */
[----:B------:R-:W2:Y:S02]  /*4180*/  SYNCS.PHASECHK.TRANS64.TRYWAIT P0, [UR7+0x68], R3 ;  /* 0x00006803ff0075a7 */ /* 0x000ea40008001107 */
[----:B--2---:R-:W-:Y:S05]  /*4190*/  @!P0 BRA `(.L_x_69) ;  /* 0x0000004400208947 */ /* 0x004fea0003800000 */
.L_x_68:
[----:B------:R-:W-:Y:S02]  /*41a0*/  R2UR UR35, R21 ;  /* 0x00000000152372ca */ /* 0x000fe400000e0000 */
[----:B------:R-:W-:Y:S02]  /*41b0*/  R2UR UR34, R20 ;  /* 0x00000000142272ca */ /* 0x000fe400000e0000 */
[----:B------:R-:W-:Y:S02]  /*41c0*/  ISETP.NE.U32.AND P2, PT, RZ, UR4, PT ;  /* 0x00000004ff007c0c */ /* 0x000fe4000bf45070 */
[----:B------:R-:W-:Y:S02]  /*41d0*/  SHF.L.U32 R12, R32, 0x1f, RZ ;  /* 0x0000001f200c7819 */ /* 0x000fe400000006ff */
[----:B------:R-:W-:Y:S05]  /*41e0*/  ISETP.NE.AND.EX P2, PT, RZ, UR5, PT, P2 ;  /* 0x00000005ff007c0c */ /* 0x000fea000bf45320 */
[----:B------:R-:W-:Y:S02]  /*41f0*/  USHF.L.U32 UR35, UR35, 0x6, URZ ;  /* 0x0000000623237899 */ /* 0x000fe400080006ff */
[----:B------:R-:W-:Y:S01]  /*4200*/  USHF.L.U32 UR34, UR34, 0x7, URZ ;  /* 0x0000000722227899 */ /* 0x000fe200080006ff */
[----:B------:R-:W-:Y:S11]  /*4210*/  BRA.U !UP3, `(.L_x_70) ;  /* 0x000000010b347547 */ /* 0x000ff6000b800000 */
[----:B------:R-:W-:Y:S01]  /*4220*/  UPLOP3.LUT UP0, UPT, UPT, UPT, UP2, 0x80, 0x8 ;  /* 0x000000000008789c */ /* 0x000fe20003f0f020 */
[----:B--2---:R-:W-:Y:S02]  /*4230*/  HFMA2 R0, -RZ, RZ, 0, 5.9604644775390625e-08 ;  /* 0x00000001ff007431 */ /* 0x004fe400000001ff */
[----:B------:R-:W-:Y:S03]  /*4240*/  IMAD.MOV.U32 R59, RZ, RZ, 0x1 ;  /* 0x00000001ff3b7424 */ /* 0x000fe600078e00ff */
[----:B------:R-:W-:Y:S05]  /*4250*/  PLOP3.LUT P0, PT, PT, PT, UP0, 0x80, 0x8 ;  /* 0x000000000008781c */ /* 0x000fea0003f0f008 */
[----:B------:R-:W2:Y:S01]  /*4260*/  @UP0 LDCU.64 UR10, c[0x0][0x888] ;  /* 0x00011100ff0a07ac */ /* 0x000ea20008000a00 */
[----:B------:R-:W-:Y:S07]  /*4270*/  @UP0 UIMAD UR8, UR36, UR4, URZ ;  /* 0x00000004240802a4 */ /* 0x000fee000f8e02ff */
[----:B------:R-:W-:Y:S01]  /*4280*/  @!P0 PRMT R59, R0, 0x7610, R59 ;  /* 0x00007610003b8816 */ /* 0x000fe2000000003b */
[----:B--2---:R-:W-:Y:S03]  /*4290*/  @UP0 UIMAD.WIDE UR10, UR8, 0x4, UR10 ;  /* 0x00000004080a08a5 */ /* 0x004fe6000f8e020a */
[----:B------:R-:W2:Y:S03]  /*42a0*/  @!UP0 LDCU UR8, c[0x0][0x880] ;  /* 0x00011000ff0887ac */ /* 0x000ea60008000800 */
[----:B------:R-:W-:Y:S01]  /*42b0*/  IMAD.U32 R10, RZ, RZ, UR10 ;  /* 0x0000000aff0a7e24 */ /* 0x000fe2000f8e00ff */
[----:B------:R-:W-:Y:S05]  /*42c0*/  MOV R11, UR11 ;  /* 0x0000000b000b7c02 */ /* 0x000fea0008000f00 */
[----:B-----5:R3:W5:Y:S02]  /*42d0*/  @P0 LDG.E R35, desc[UR46][R10.64] ;  /* 0x0000002e0a230981 */ /* 0x020764000c1e1900 */
[----:B--23--:R-:W-:Y:S07]  /*42e0*/  @!P0 IMAD.U32 R35, RZ, RZ, UR8 ;  /* 0x00000008ff238e24 */ /* 0x00cfee000f8e00ff */
.L_x_70:
[----:B-----5:R-:W-:Y:S01]  /*42f0*/  @!P2 FSETP.EQ.AND P0, PT, R35, RZ, PT ;  /* 0x000000ff2300a20b */ /* 0x020fe20003f02000 */
[----:B------:R-:W-:Y:S01]  /*4300*/  @!UPT UIADD3 URZ, UPT, UPT, URZ, URZ, URZ ;  /* 0x000000fffffff290 */ /* 0x000fe2000fffe0ff */
[----:B------:R-:W-:Y:S11]  /*4310*/  @!P2 BRA `(.L_x_71) ;  /* 0x000000000014a947 */ /* 0x000ff60003800000 */
[----:B------:R-:W-:Y:S02]  /*4320*/  LOP3.LUT P2, RZ, R59, 0xff, RZ, 0xc0, !PT ;  /* 0x000000ff3bff7812 */ /* 0x000fe4000784c0ff */
[----:B------:R-:W-:Y:S04]  /*4330*/  PLOP3.LUT P0, PT, PT, PT, UP0, 0x80, 0x8 ;  /* 0x000000000008781c */ /* 0x000fe80003f0f008 */
[----:B------:R-:W-:Y:S07]  /*4340*/  PLOP3.LUT P0, PT, P0, PT, PT, 0x8, 0x80 ;  /* 0x000000000080781c */ /* 0x000fee000070e170 */
[----:B------:R-:W-:Y:S11]  /*4350*/  @P2 FSETP.EQ.AND P0, PT, R35, RZ, PT ;  /* 0x000000ff2300220b */ /* 0x000ff60003f02000 */
[----:B------:R-:W-:Y:S02]  /*4360*/  @!UPT UIADD3 URZ, UPT, UPT, URZ, URZ, URZ ;  /* 0x000000fffffff290 */ /* 0x000fe4000fffe0ff */
.L_x_71:
[----:B------:R-:W3:Y:S01]  /*4370*/  SYNCS.PHASECHK.TRANS64.TRYWAIT P2, [UR7+0x40], R12 ;  /* 0x0000400cff0075a7 */ /* 0x000ee20008041107 */
[----:B------:R-:W-:Y:S04]  /*4380*/  ELECT P4, URZ, PT ;  /* 0x0000000000ff782f */ /* 0x000fe80003880000 */
[----:B------:R-:W-:Y:S11]  /*4390*/  PLOP3.LUT P4, PT, P0, P4, PT, 0xf2, 0x2f ;  /* 0x00000000002f781c */ /* 0x000ff60000789e72 */
[----:B------:R-:W-:Y:S02]  /*43a0*/  @!UPT UIADD3 URZ, UPT, UPT, URZ, URZ, URZ ;  /* 0x000000fffffff290 */ /* 0x000fe4000fffe0ff */
[----:B-1----:R-:W-:Y:S05]  /*43b0*/  @!P4 IADD3 R9, P0, PT, R36, 0x580, RZ ;  /* 0x000005802409c810 */ /* 0x002fea0007f1e0ff */
[----:B--2---:R-:W-:Y:S01]  /*43c0*/  @!P4 IMAD.X R0, RZ, RZ, R37, P0 ;  /* 0x000000ffff00c224 */ /* 0x004fe200000e0625 */
[----:B---3--:R-:W-:Y:S07]  /*43d0*/  @!P2 BRA `(.L_x_72) ;  /* 0x0000004000a8a947 */ /* 0x008fee0003800000 */
.L_x_155:
[----:B------:R-:W-:Y:S01]  /*43e0*/  @!P4 R2UR UR8, R0 ;  /* 0x000000000008c2ca */ /* 0x000fe200000e0000 */
[----:B------:R-:W-:Y:S01]  /*43f0*/  VOTEU.ALL UP1, P4 ;  /* 0x0000000000ff7886 */ /* 0x000fe20002020000 */
[----:B------:R-:W-:Y:S01]  /*4400*/  @!P4 R2UR UR9, R9 ;  /* 0x000000000909c2ca */ /* 0x000fe200000e0000 */
[----:B------:R-:W-:Y:S01]  /*4410*/  @!P4 IMAD.MOV.U32 R0, RZ, RZ, 0x1000 ;  /* 0x00001000ff00c424 */ /* 0x000fe200078e00ff */
[----:B------:R-:W-:Y:S01]  /*4420*/  UMOV UR10, 0x0 ;  /* 0x00000000000a7882 */ /* 0x000fe20000000000 */
[----:B------:R-:W-:Y:S01]  /*4430*/  UMOV UR11, 0x10000000 ;  /* 0x10000000000b7882 */ /* 0x000fe20000000000 */
[----:B------:R-:W-:Y:S01]  /*4440*/  @!UP1 UIADD3 UR32, UPT, UPT, UR7, 0x200, URZ ;  /* 0x0000020007209890 */ /* 0x000fe2000fffe0ff */
[----:B------:R-:W-:Y:S01]  /*4450*/  @!P4 IADD3 R9, P0, PT, R36, 0x580, RZ ;  /* 0x000005802409c810 */ /* 0x000fe20007f1e0ff */
[----:B------:R-:W-:Y:S05]  /*4460*/  VOTEU.ALL UP1, P4 ;  /* 0x0000000000ff7886 */ /* 0x000fea0002020000 */
[----:B------:R-:W-:Y:S01]  /*4470*/  IMAD.U32 R11, RZ, RZ, UR8 ;  /* 0x00000008ff0b7e24 */ /* 0x000fe2000f8e00ff */
[----:B------:R-:W-:Y:S01]  /*4480*/  UPRMT UR8, UR37, 0x654, UR33 ;  /* 0x0000065425087896 */ /* 0x000fe20008000021 */
[----:B------:R-:W-:Y:S03]  /*4490*/  IMAD.U32 R10, RZ, RZ, UR9 ;  /* 0x00000009ff0a7e24 */ /* 0x000fe6000f8e00ff */
[----:B------:R-:W-:Y:S02]  /*44a0*/  @!P4 R2UR UR15, R11 ;  /* 0x000000000b0fc2ca */ /* 0x000fe400000e0000 */
[----:B------:R-:W-:Y:S11]  /*44b0*/  @!P4 R2UR UR14, R10 ;  /* 0x000000000a0ec2ca */ /* 0x000ff600000e0000 */
[----:B------:R-:W-:Y:S02]  /*44c0*/  @!UPT UIADD3 URZ, UPT, UPT, URZ, URZ, URZ ;  /* 0x000000fffffff290 */ /* 0x000fe4000fffe0ff */
[----:B------:R2:W-:Y:S01]  /*44d0*/  @!UP1 UTMALDG.3D [UR32], [UR14], desc[UR10] ;  /* 0x00000a200e0095b4 */ /* 0x0005e20008011000 */
[----:B------:R3:W-:Y:S01]  /*44e0*/  @!P4 SYNCS.ARRIVE.TRANS64.RED.A0TR RZ, [UR7+0x20], R0 ;  /* 0x00002000ffffc9a7 */ /* 0x0007e20008300407 */
[----:B------:R-:W-:Y:S01]  /*44f0*/  SYNCS.ARRIVE.TRANS64.RED.A1T0 RZ, [UR8], RZ ;  /* 0x000000ffffff79a7 */ /* 0x000fe20008100408 */
[----:B---3--:R-:W-:Y:S01]  /*4500*/  @!P4 IMAD.X R0, RZ, RZ, R37, P0 ;  /* 0x000000ffff00c224 */ /* 0x008fe200000e0625 */
[----:B------:R-:W3:Y:S02]  /*4510*/  SYNCS.PHASECHK.TRANS64.TRYWAIT P2, [UR7+0x48], R12 ;  /* 0x0000480cff0075a7 */ /* 0x000ee40008041107 */
[----:B--23--:R-:W-:Y:S05]  /*4520*/  @!P2 BRA `(.L_x_73) ;  /* 0x00000040006ca947 */ /* 0x00cfea0003800000 */
.L_x_157:
        /* <DEDUP_REMOVED lines=8> */
[----:B------:R-:W-:Y:S01]  /*45b0*/  @!UP1 UIADD3 UR24, UPT, UPT, UR7, 0x1200, URZ ;  /* 0x0000120007189890 */ /* 0x000fe2000fffe0ff */
[----:B------:R-:W-:Y:S01]  /*45c0*/  VOTEU.ALL UP1, P4 ;  /* 0x0000000000ff7886 */ /* 0x000fe20002020000 */
[----:B------:R-:W-:Y:S01]  /*45d0*/  UMOV UR27, UR35 ;  /* 0x00000023001b7c82 */ /* 0x000fe20008000000 */
[----:B------:R-:W-:Y:S02]  /*45e0*/  UMOV UR28, UR36 ;  /* 0x00000024001c7c82 */ /* 0x000fe40008000000 */
[----:B------:R-:W-:Y:S01]  /*45f0*/  IMAD.U32 R11, RZ, RZ, UR8 ;  /* 0x00000008ff0b7e24 */ /* 0x000fe2000f8e00ff */
[----:B------:R-:W-:Y:S01]  /*4600*/  UPRMT UR8, UR37, 0x654, UR25 ;  /* 0x0000065425087896 */ /* 0x000fe20008000019 */
[----:B------:R-:W-:Y:S02]  /*4610*/  IMAD.U32 R10, RZ, RZ, UR9 ;  /* 0x00000009ff0a7e24 */ /* 0x000fe4000f8e00ff */
[----:B------:R-:W-:Y:S01]  /*4620*/  @!P4 IMAD.X R20, RZ, RZ, R37, P0 ;  /* 0x000000ffff14c224 */ /* 0x000fe200000e0625 */
[----:B------:R-:W-:Y:S02]  /*4630*/  @!P4 R2UR UR15, R11 ;  /* 0x000000000b0fc2ca */ /* 0x000fe400000e0000 */
[----:B------:R-:W-:Y:S11]  /*4640*/  @!P4 R2UR UR14, R10 ;  /* 0x000000000a0ec2ca */ /* 0x000ff600000e0000 */
[----:B------:R-:W-:Y:S02]  /*4650*/  @!UPT UIADD3 URZ, UPT, UPT, URZ, URZ, URZ ;  /* 0x000000fffffff290 */ /* 0x000fe4000fffe0ff */
[----:B------:R2:W-:Y:S01]  /*4660*/  @!UP1 UTMALDG.3D [UR24], [UR14], desc[UR10] ;  /* 0x00000a180e0095b4 */ /* 0x0005e20008011000 */
[----:B------:R2:W-:Y:S01]  /*4670*/  @!P4 SYNCS.ARRIVE.TRANS64.RED.A0TR RZ, [UR7+0x28], R0 ;  /* 0x00002800ffffc9a7 */ /* 0x0005e20008300407 */
[----:B------:R-:W-:Y:S01]  /*4680*/  SYNCS.ARRIVE.TRANS64.RED.A1T0 RZ, [UR8], RZ ;  /* 0x000000ffffff79a7 */ /* 0x000fe20008100408 */
[----:B------:R-:W3:Y:S02]  /*4690*/  SYNCS.PHASECHK.TRANS64.TRYWAIT P2, [UR7+0x50], R12 ;  /* 0x0000500cff0075a7 */ /* 0x000ee40008041107 */
[----:B--23--:R-:W-:Y:S05]  /*46a0*/  @!P2 BRA `(.L_x_74) ;  /* 0x000000400024a947 */ /* 0x00cfea0003800000 */
.L_x_159:
[----:B------:R-:W2:Y:S01]  /*46b0*/  LDC.64 R14, c[0x0][0xb10] ;  /* 0x0002c400ff0e7b82 */ /* 0x000ea20000000a00 */
[----:B------:R-:W-:Y:S01]  /*46c0*/  @!P4 R2UR UR8, R20 ;  /* 0x000000001408c2ca */ /* 0x000fe200000e0000 */
[----:B------:R-:W-:Y:S01]  /*46d0*/  VOTEU.ALL UP1, P4 ;  /* 0x0000000000ff7886 */ /* 0x000fe20002020000 */
[----:B------:R-:W-:Y:S01]  /*46e0*/  @!P4 R2UR UR9, R21 ;  /* 0x000000001509c2ca */ /* 0x000fe200000e0000 */
[----:B------:R-:W-:Y:S01]  /*46f0*/  UMOV UR10, 0x0 ;  /* 0x00000000000a7882 */ /* 0x000fe20000000000 */
[----:B------:R-:W-:Y:S03]  /*4700*/  UMOV UR11, 0x10000000 ;  /* 0x10000000000b7882 */ /* 0x000fe60000000000 */
[----:B------:R-:W3:Y:S01]  /*4710*/  LDC.64 R10, c[0x0][0xb18] ;  /* 0x0002c600ff0a7b82 */ /* 0x000ee20000000a00 */
[----:B------:R-:W-:Y:S01]  /*4720*/  @!UP1 UIADD3 UR18, UPT, UPT, UR34, 0x40, URZ ;  /* 0x0000004022129890 */ /* 0x000fe2000fffe0ff */
[----:B------:R-:W-:Y:S01]  /*4730*/  @P3 SHF.R.U32.HI R24, RZ, 0x10, R29 ;  /* 0x00000010ff183819 */ /* 0x000fe2000001161d */
[----:B------:R-:W-:Y:S01]  /*4740*/  @!UP1 UIADD3 UR16, UPT, UPT, UR7, 0x2200, URZ ;  /* 0x0000220007109890 */ /* 0x000fe2000fffe0ff */
[----:B------:R-:W-:Y:S01]  /*4750*/  VIADD R27, R27, 0x1 ;  /* 0x000000011b1b7836 */ /* 0x000fe20000000000 */
[----:B------:R-:W-:Y:S03]  /*4760*/  VOTEU.ALL UP1, P4 ;  /* 0x0000000000ff7886 */ /* 0x000fe60002020000 */
[----:B------:R-:W5:Y:S01]  /*4770*/  @!P1 LDC R0, c[0x0][0xb20] ;  /* 0x0002c800ff009b82 */ /* 0x000f620000000800 */
[----:B------:R-:W-:Y:S01]  /*4780*/  UMOV UR19, UR35 ;  /* 0x0000002300137c82 */ /* 0x000fe20008000000 */
[----:B------:R-:W-:Y:S01]  /*4790*/  IMAD.U32 R21, RZ, RZ, UR8 ;  /* 0x00000008ff157e24 */ /* 0x000fe2000f8e00ff */
[----:B------:R-:W-:Y:S05]  /*47a0*/  UMOV UR20, UR36 ;  /* 0x0000002400147c82 */ /* 0x000fea0008000000 */
[----:B-1----:R-:W1:Y:S01]  /*47b0*/  @!P1 LDC R3, c[0x0][0xb0c] ;  /* 0x0002c300ff039b82 */ /* 0x002e620000000800 */
[----:B------:R-:W-:Y:S01]  /*47c0*/  IMAD.U32 R20, RZ, RZ, UR9 ;  /* 0x00000009ff147e24 */ /* 0x000fe2000f8e00ff */
[----:B------:R-:W-:Y:S01]  /*47d0*/  UPRMT UR8, UR37, 0x654, UR17 ;  /* 0x0000065425087896 */ /* 0x000fe20008000011 */
[----:B------:R-:W-:Y:S03]  /*47e0*/  @!P4 R2UR UR15, R21 ;  /* 0x00000000150fc2ca */ /* 0x000fe600000e0000 */
[----:B------:R-:W-:Y:S01]  /*47f0*/  @!P4 R2UR UR14, R20 ;  /* 0x00000000140ec2ca */ /* 0x000fe200000e0000 */
[----:B------:R-:W-:Y:S11]  /*4800*/  @!P4 IMAD.MOV.U32 R20, RZ, RZ, 0x1000 ;  /* 0x00001000ff14c424 */ /* 0x000ff600078e00ff */
[----:B------:R-:W-:Y:S01]  /*4810*/  @!UPT UIADD3 URZ, UPT, UPT, URZ, URZ, URZ ;  /* 0x000000fffffff290 */ /* 0x000fe2000fffe0ff */
[----:B------:R1:W-:Y:S01]  /*4820*/  @!UP1 UTMALDG.3D [UR16], [UR14], desc[UR10] ;  /* 0x00000a100e0095b4 */ /* 0x0003e20008011000 */
[----:B------:R1:W-:Y:S02]  /*4830*/  @!P4 SYNCS.ARRIVE.TRANS64.RED.A0TR RZ, [UR7+0x30], R20 ;  /* 0x00003014ffffc9a7 */ /* 0x0003e40008300407 */
[----:B-1----:R-:W-:Y:S01]  /*4840*/  @!P1 ISETP.NE.AND P2, PT, R3, 0x1, PT ;  /* 0x000000010300980c */ /* 0x002fe20003f45270 */
[C---:B--2---:R-:W-:Y:S01]  /*4850*/  @!P1 IMAD.HI.U32 R14, R13.reuse, R14, RZ ;  /* 0x0000000e0d0e9227 */ /* 0x044fe200078e00ff */
[----:B---3--:R-:W-:Y:S03]  /*4860*/  @!P1 ISETP.NE.AND P0, PT, R10, 0x1, PT ;  /* 0x000000010a00980c */ /* 0x008fe60003f05270 */
[C---:B------:R-:W-:Y:S01]  /*4870*/  @!P1 IMAD.HI.U32 R11, R8.reuse, R11, RZ ;  /* 0x0000000b080b9227 */ /* 0x040fe200078e00ff */
[----:B------:R-:W-:Y:S04]  /*4880*/  @!P1 SHF.R.U32.HI R14, RZ, R15, R14 ;  /* 0x0000000fff0e9219 */ /* 0x000fe8000001160e */
[----:B-----5:R-:W-:Y:S01]  /*4890*/  @!P1 SHF.R.U32.HI R9, RZ, R0, R11 ;  /* 0x00000000ff099219 */ /* 0x020fe2000001160b */
[----:B------:R-:W-:Y:S01]  /*48a0*/  SYNCS.ARRIVE.TRANS64.RED.A1T0 RZ, [UR8], RZ ;  /* 0x000000ffffff79a7 */ /* 0x000fe20008100408 */
[----:B------:R-:W-:Y:S02]  /*48b0*/  @!P1 SEL R14, R13, R14, !P2 ;  /* 0x0000000e0d0e9207 */ /* 0x000fe40005000000 */
[----:B------:R-:W-:Y:S01]  /*48c0*/  @!P1 SEL R9, R8, R9, !P0 ;  /* 0x0000000908099207 */ /* 0x000fe20004000000 */
[----:B------:R-:W1:Y:S04]  /*48d0*/  SYNCS.PHASECHK.TRANS64.TRYWAIT P5, [UR7+0x58], R12 ;  /* 0x0000580cff0075a7 */ /* 0x000e6800080a1107 */
[----:B------:R-:W-:Y:S02]  /*48e0*/  @!P1 IMAD.IADD R0, R9, 0x1, -R14 ;  /* 0x0000000109009824 */ /* 0x000fe400078e0a0e */
[----:B------:R-:W-:Y:S02]  /*48f0*/  @!P1 IMAD.IADD R9, R14, 0x1, -R9 ;  /* 0x000000010e099824 */ /* 0x000fe400078e0a09 */
[----:B------:R-:W-:Y:S02]  /*4900*/  @!P1 IMAD R13, R0, R3, R13 ;  /* 0x00000003000d9224 */ /* 0x000fe400078e020d */
[----:B------:R-:W-:Y:S01]  /*4910*/  @!P1 IMAD R8, R9, R10, R8 ;  /* 0x0000000a09089224 */ /* 0x000fe200078e0208 */
[----:B-1----:R-:W-:Y:S06]  /*4920*/  @!P5 BRA `(.L_x_75) ;  /* 0x0000003c009cd947 */ /* 0x002fec0003800000 */
.L_x_161:
[----:B-1----:R-:W-:Y:S01]  /*4930*/  @!P4 IADD3 R3, P0, PT, R36, 0x580, RZ ;  /* 0x000005802403c810 */ /* 0x002fe20007f1e0ff */
[----:B------:R-:W-:Y:S01]  /*4940*/  VOTEU.ALL UP1, P4 ;  /* 0x0000000000ff7886 */ /* 0x000fe20002020000 */
[----:B------:R-:W-:Y:S01]  /*4950*/  UMOV UR18, 0x0 ;  /* 0x0000000000127882 */ /* 0x000fe20000000000 */
[----:B------:R-:W-:Y:S01]  /*4960*/  UMOV UR19, 0x10000000 ;  /* 0x1000000000137882 */ /* 0x000fe20000000000 */
[----:B------:R-:W-:Y:S01]  /*4970*/  @!P4 R2UR UR9, R3 ;  /* 0x000000000309c2ca */ /* 0x000fe200000e0000 */
[----:B------:R-:W-:Y:S01]  /*4980*/  @!P4 IMAD.X R0, RZ, RZ, R37, P0 ;  /* 0x000000ffff00c224 */ /* 0x000fe200000e0625 */
[----:B------:R-:W-:Y:S01]  /*4990*/  @!UP1 UIADD3 UR10, UPT, UPT, UR34, 0x60, URZ ;  /* 0x00000060220a9890 */ /* 0x000fe2000fffe0ff */
[----:B------:R-:W-:Y:S01]  /*49a0*/  ISETP.NE.AND P0, PT, R27, 0x2, PT ;  /* 0x000000021b00780c */ /* 0x000fe20003f05270 */
[----:B------:R-:W-:Y:S01]  /*49b0*/  UMOV UR11, UR35 ;  /* 0x00000023000b7c82 */ /* 0x000fe20008000000 */
[----:B------:R-:W-:Y:S01]  /*49c0*/  UMOV UR12, UR36 ;  /* 0x00000024000c7c82 */ /* 0x000fe20008000000 */
[----:B------:R-:W-:Y:S01]  /*49d0*/  @!P4 R2UR UR8, R0 ;  /* 0x000000000008c2ca */ /* 0x000fe200000e0000 */
[----:B------:R-:W-:Y:S01]  /*49e0*/  IMAD.IADD R20, R8, 0x1, R58 ;  /* 0x0000000108147824 */ /* 0x000fe200078e023a */
[----:B------:R-:W-:Y:S01]  /*49f0*/  @P3 R2UR UR36, R24 ;  /* 0x00000000182432ca */ /* 0x000fe200000e0000 */
[----:B------:R-:W-:Y:S01]  /*4a00*/  IMAD.IADD R21, R13, 0x1, R60 ;  /* 0x000000010d157824 */ /* 0x000fe200078e023c */
[----:B------:R-:W-:Y:S02]  /*4a10*/  SEL R0, RZ, 0x1, P0 ;  /* 0x00000001ff007807 */ /* 0x000fe40000000000 */
[----:B------:R-:W-:Y:S01]  /*4a20*/  LOP3.LUT R32, R32, 0x1, RZ, 0x3c, !PT ;  /* 0x0000000120207812 */ /* 0x000fe200078e3cff */
[----:B------:R-:W-:Y:S01]  /*4a30*/  IMAD.U32 R10, RZ, RZ, UR9 ;  /* 0x00000009ff0a7e24 */ /* 0x000fe2000f8e00ff */
[----:B------:R-:W-:Y:S01]  /*4a40*/  @!UP1 UIADD3 UR9, UPT, UPT, UR7, 0x38, URZ ;  /* 0x0000003807099890 */ /* 0x000fe2000fffe0ff */
[----:B------:R-:W-:Y:S02]  /*4a50*/  LOP3.LUT R25, R25, R0, RZ, 0x3c, !PT ;  /* 0x0000000019197212 */ /* 0x000fe400078e3cff */
[----:B------:R-:W-:Y:S02]  /*4a60*/  SEL R27, R27, RZ, P0 ;  /* 0x000000ff1b1b7207 */ /* 0x000fe40000000000 */
[----:B------:R-:W-:Y:S01]  /*4a70*/  IMAD.U32 R11, RZ, RZ, UR8 ;  /* 0x00000008ff0b7e24 */ /* 0x000fe2000f8e00ff */
[----:B------:R-:W-:Y:S01]  /*4a80*/  @!P4 R2UR UR14, R10 ;  /* 0x000000000a0ec2ca */ /* 0x000fe200000e0000 */
[----:B------:R-:W-:Y:S01]  /*4a90*/  @!UP1 UIADD3 UR8, UPT, UPT, UR7, 0x3200, URZ ;  /* 0x0000320007089890 */ /* 0x000fe2000fffe0ff */
[----:B------:R-:W-:Y:S02]  /*4aa0*/  VOTEU.ALL UP1, P4 ;  /* 0x0000000000ff7886 */ /* 0x000fe40002020000 */
[----:B------:R-:W-:Y:S11]  /*4ab0*/  @!P4 R2UR UR15, R11 ;  /* 0x000000000b0fc2ca */ /* 0x000ff600000e0000 */
[----:B------:R-:W-:Y:S02]  /*4ac0*/  @!UPT UIADD3 URZ, UPT, UPT, URZ, URZ, URZ ;  /* 0x000000fffffff290 */ /* 0x000fe4000fffe0ff */
[----:B------:R2:W-:Y:S01]  /*4ad0*/  @!UP1 UTMALDG.3D [UR8], [UR14], desc[UR18] ;  /* 0x000012080e0095b4 */ /* 0x0005e20008011000 */
[----:B------:R2:W-:Y:S01]  /*4ae0*/  @!P4 SYNCS.ARRIVE.TRANS64.RED.A0TR RZ, [UR7+0x38], R23 ;  /* 0x00003817ffffc9a7 */ /* 0x0005e20008300407 */
[----:B------:R-:W-:Y:S01]  /*4af0*/  UPLOP3.LUT UP1, UPT, UPT, UPT, UPT, 0x80, 0x8 ;  /* 0x000000000008789c */ /* 0x000fe20003f2f070 */
[----:B------:R-:W-:Y:S01]  /*4b00*/  SYNCS.ARRIVE.TRANS64.RED.A1T0 RZ, [UR13], RZ ;  /* 0x000000ffffff79a7 */ /* 0x000fe2000810040d */
[----:B------:R-:W-:Y:S09]  /*4b10*/  @P3 BRA `(.L_x_76) ;  /* 0xfffffff000943947 */ /* 0x000ff2000383ffff */
[----:B------:R-:W-:-:S04]  /*4b20*/  SHF.L.U32 R3, R32, 0x1f, RZ ;  /* 0x0000001f20037819 */ /* 0x000fc800000006ff */
[----:B------:R-:W1:Y:S02]  /*4b30*/  SYNCS.PHASECHK.TRANS64.TRYWAIT P0, [UR7+0x40], R3 ;  /* 0x00004003ff0075a7 */ /* 0x000e640008001107 */
[----:B-1----:R-:W-:Y:S05]  /*4b40*/  @!P0 BRA `(.L_x_77) ;  /* 0x0000003c002c8947 */ /* 0x002fea0003800000 */
.L_x_163:
[----:B------:R-:W3:Y:S02]  /*4b50*/  SYNCS.PHASECHK.TRANS64.TRYWAIT P0, [UR7+0x48], R3 ;  /* 0x00004803ff0075a7 */ /* 0x000ee40008001107 */
[----:B---3--:R-:W-:Y:S05]  /*4b60*/  @!P0 BRA `(.L_x_78) ;  /* 0x0000003c003c8947 */ /* 0x008fea0003800000 */
.L_x_165:
[----:B------:R-:W3:Y:S02]  /*4b70*/  SYNCS.PHASECHK.TRANS64.TRYWAIT P0, [UR7+0x50], R3 ;  /* 0x00005003ff0075a7 */ /* 0x000ee40008001107 */
[----:B---3--:R-:W-:Y:S05]  /*4b80*/  @!P0 BRA `(.L_x_79) ;  /* 0x0000003c004c8947 */ /* 0x008fea0003800000 */
.L_x_167:
[----:B-1----:R-:W-:-:S07]  /*4b90*/  MOV R0, UR7 ;  /* 0x0000000700007c02 */ /* 0x002fce0008000f00 */
.L_x_80:
[----:B-1----:R-:W-:-:S04]  /*4ba0*/  SHF.L.U32 R3, R32, 0x1f, RZ ;  /* 0x0000001f20037819 */ /* 0x002fc800000006ff */
[----:B------:R1:W3:Y:S03]  /*4bb0*/  SYNCS.PHASECHK.TRANS64.TRYWAIT P0, [R0+URZ+0x58], R3 ;  /* 0x00005803000075a7 */ /* 0x0002e600080011ff */
[----:B---3--:R-:W-:Y:S05]  /*4bc0*/  @!P0 NANOSLEEP.SYNCS 0x989680 ;  /* 0x009896800000895d */ /* 0x008fea0003900000 */
[----:B------:R-:W3:Y:S02]  /*4bd0*/  @!P0 SYNCS.PHASECHK.TRANS64 P0, [R0+URZ+0x58], R3 ;  /* 0x00005803000085a7 */ /* 0x000ee400080010ff */
[----:B--23--:R-:W-:Y:S05]  /*4be0*/  @P0 EXIT ;  /* 0x000000000000094d */ /* 0x00cfea0003800000 */
[----:B------:R-:W-:Y:S05]  /*4bf0*/  BRA `(.L_x_80) ;  /* 0xfffffffc00e87947 */ /* 0x000fea000383ffff */
.L_x_65:
[----:B------:R-:W-:-:S06]  /*4c00*/  UISETP.GE.AND UP1, UPT, UR8, 0x4, UPT ;  /* 0x000000040800788c */ /* 0x000fcc000bf26270 */
[----:B------:R-:W-:-:S13]  /*4c10*/  PLOP3.LUT P0, PT, PT, PT, UP1, 0x80, 0x8 ;  /* 0x000000000008781c */ /* 0x000fda0003f0f018 */
[----:B------:R-:W-:Y:S05]  /*4c20*/  @!P0 EXIT ;  /* 0x000000000000894d */ /* 0x000fea0003800000 */
[----:B------:R-:W-:Y:S01]  /*4c30*/  BAR.SYNC.DEFER_BLOCKING 0x6, 0xa0 ;  /* 0x0182800000007b1d */ /* 0x000fe20000010000 */
[C---:B------:R-:W-:Y:S01]  /*4c40*/  IMAD.SHL.U32 R7, R72.reuse, 0x20, RZ ;  /* 0x0000002048077824 */ /* 0x040fe200078e00ff */
[C---:B------:R-:W-:Y:S01]  /*4c50*/  LOP3.LUT P0, RZ, R72.reuse, 0x4, RZ, 0xc0, !PT ;  /* 0x0000000448ff7812 */ /* 0x040fe2000780c0ff */
[C---:B------:R-:W-:Y:S01]  /*4c60*/  IMAD.SHL.U32 R64, R72.reuse, 0x10, RZ ;  /* 0x0000001048407824 */ /* 0x040fe200078e00ff */
[----:B------:R-:W-:Y:S01]  /*4c70*/  CS2R R68, SRZ ;  /* 0x0000000000447805 */ /* 0x000fe2000001ff00 */
[C---:B------:R-:W-:Y:S01]  /*4c80*/  IMAD.SHL.U32 R5, R72.reuse, 0x4, RZ ;  /* 0x0000000448057824 */ /* 0x040fe200078e00ff */
[----:B------:R-:W-:Y:S02]  /*4c90*/  UMOV UR48, 0x400 ;  /* 0x0000040000307882 */ /* 0x000fe40000000000 */
[----:B------:R-:W1:Y:S01]  /*4ca0*/  LDC R63, c[0x0][0x370] ;  /* 0x0000dc00ff3f7b82 */ /* 0x000e620000000800 */
[----:B------:R-:W-:Y:S01]  /*4cb0*/  ULEA UR48, UR37, UR48, 0x18 ;  /* 0x0000003025307291 */ /* 0x000fe2000f8ec0ff */
[----:B------:R-:W-:Y:S01]  /*4cc0*/  LOP3.LUT R0, R7, 0xc0, RZ, 0xc0, !PT ;  /* 0x000000c007007812 */ /* 0x000fe200078ec0ff */
[----:B------:R-:W-:Y:S01]  /*4cd0*/  IMAD.U32 R32, R72, 0x10000, RZ ;  /* 0x0001000048207824 */ /* 0x000fe200078e00ff */
[----:B------:R-:W-:Y:S01]  /*4ce0*/  LOP3.LUT R64, R64, 0x600, RZ, 0xc0, !PT ;  /* 0x0000060040407812 */ /* 0x000fe200078ec0ff */
[----:B------:R-:W-:Y:S01]  /*4cf0*/  UIADD3 UR4, UPT, UPT, UR48, 0x200, URZ ;  /* 0x0000020030047890 */ /* 0x000fe2000fffe0ff */
[----:B------:R-:W-:Y:S01]  /*4d00*/  LOP3.LUT R5, R0, 0x18, R5, 0xf8, !PT ;  /* 0x0000001800057812 */ /* 0x000fe200078ef805 */
[----:B------:R-:W-:Y:S01]  /*4d10*/  IMAD.MOV.U32 R71, RZ, RZ, 0x20 ;  /* 0x00000020ff477424 */ /* 0x000fe200078e00ff */
[----:B------:R-:W2:Y:S01]  /*4d20*/  LDC R28, c[0x0][0xb0c] ;  /* 0x0002c300ff1c7b82 */ /* 0x000ea20000000800 */
[----:B------:R-:W-:Y:S01]  /*4d30*/  SHF.R.U32.HI R0, RZ, 0x1, R72 ;  /* 0x00000001ff007819 */ /* 0x000fe20000011648 */
[----:B------:R-:W-:Y:S01]  /*4d40*/  IMAD.MOV.U32 R70, RZ, RZ, 0x1 ;  /* 0x00000001ff467424 */ /* 0x000fe200078e00ff */
[--C-:B------:R-:W-:Y:S01]  /*4d50*/  LOP3.LUT R64, R64, 0x20, R7.reuse, 0xf8, !PT ;  /* 0x0000002040407812 */ /* 0x100fe200078ef807 */
[----:B------:R-:W-:Y:S01]  /*4d60*/  IMAD.MOV.U32 R30, RZ, RZ, RZ ;  /* 0x000000ffff1e7224 */ /* 0x000fe200078e00ff */
[----:B------:R-:W-:Y:S01]  /*4d70*/  LOP3.LUT R32, R32, 0x600000, RZ, 0xc0, !PT ;  /* 0x0060000020207812 */ /* 0x000fe200078ec0ff */
[----:B------:R-:W-:Y:S01]  /*4d80*/  IMAD.MOV.U32 R75, RZ, RZ, RZ ;  /* 0x000000ffff4b7224 */ /* 0x000fe200078e00ff */
[----:B------:R-:W-:Y:S01]  /*4d90*/  LOP3.LUT R5, R5, 0x8, R0, 0x78, !PT ;  /* 0x0000000805057812 */ /* 0x000fe200078e7800 */
[----:B------:R-:W4:Y:S01]  /*4da0*/  LDC R61, c[0x0][0xb20] ;  /* 0x0002c800ff3d7b82 */ /* 0x000f220000000800 */
[----:B------:R-:W3:Y:S01]  /*4db0*/  LDS R3, [UR48+0x120] ;  /* 0x00012030ff037984 */ /* 0x000ee20008000800 */
[----:B------:R-:W-:Y:S01]  /*4dc0*/  LOP3.LUT R64, R64, 0x100, R7, 0xf8, !PT ;  /* 0x0000010040407812 */ /* 0x000fe200078ef807 */
[----:B------:R-:W-:Y:S01]  /*4dd0*/  IMAD.U32 R66, RZ, RZ, UR4 ;  /* 0x00000004ff427e24 */ /* 0x000fe2000f8e00ff */
[----:B------:R-:W-:Y:S01]  /*4de0*/  LOP3.LUT R72, R72, 0x60, RZ, 0xc0, !PT ;  /* 0x0000006048487812 */ /* 0x000fe200078ec0ff */
[----:B------:R-:W1:Y:S01]  /*4df0*/  LDCU.64 UR52, c[0x0][0x348] ;  /* 0x00006900ff3477ac */ /* 0x000e620008000a00 */
[----:B------:R-:W-:-:S02]  /*4e00*/  LOP3.LUT R64, R64, R5, RZ, 0xfc, !PT ;  /* 0x0000000540407212 */ /* 0x000fc400078efcff */
[----:B------:R-:W1:Y:S01]  /*4e10*/  LDC R27, c[0x0][0xb30] ;  /* 0x0002cc00ff1b7b82 */ /* 0x000e620000000800 */
[----:B------:R-:W-:Y:S01]  /*4e20*/  SEL R71, R71, 0xffffffe0, !P0 ;  /* 0xffffffe047477807 */ /* 0x000fe20004000000 */
[----:B------:R-:W1:Y:S01]  /*4e30*/  LDCU.64 UR38, c[0x0][0x888] ;  /* 0x00011100ff2677ac */ /* 0x000e620008000a00 */
[----:B------:R-:W1:Y:S05]  /*4e40*/  LDCU.64 UR44, c[0x0][0x890] ;  /* 0x00011200ff2c77ac */ /* 0x000e6a0008000a00 */
[----:B------:R-:W1:Y:S01]  /*4e50*/  LDC.64 R56, c[0x0][0xb10] ;  /* 0x0002c400ff387b82 */ /* 0x000e620000000a00 */
[----:B------:R-:W-:Y:S01]  /*4e60*/  UMOV UR49, URZ ;  /* 0x000000ff00317c82 */ /* 0x000fe20008000000 */
[----:B------:R-:W-:-:S06]  /*4e70*/  UMOV UR51, URZ ;  /* 0x000000ff00337c82 */ /* 0x000fcc0008000000 */
[----:B------:R-:W1:Y:S08]  /*4e80*/  LDC.64 R24, c[0x0][0xb18] ;  /* 0x0002c600ff187b82 */ /* 0x000e700000000a00 */
[----:B------:R-:W1:Y:S08]  /*4e90*/  LDC.64 R22, c[0x0][0xb28] ;  /* 0x0002ca00ff167b82 */ /* 0x000e700000000a00 */
[----:B------:R-:W1:Y:S01]  /*4ea0*/  LDC.64 R54, c[0x0][0x8b0] ;  /* 0x00022c00ff367b82 */ /* 0x000e620000000a00 */
[----:B---3--:R-:W-:-:S07]  /*4eb0*/  IMAD.IADD R32, R3, 0x1, R32 ;  /* 0x0000000103207824 */ /* 0x008fce00078e0220 */
[----:B------:R-:W3:Y:S08]  /*4ec0*/  LDC.64 R52, c[0x0][0x8a8] ;  /* 0x00022a00ff347b82 */ /* 0x000ef00000000a00 */
[----:B--2-4-:R-:W1:Y:S02]  /*4ed0*/  LDC R62, c[0x0][0x374] ;  /* 0x0000dd00ff3e7b82 */ /* 0x014e640000000800 */
.L_x_124:
[C---:B------:R-:W-:Y:S02]  /*4ee0*/  LEA R0, R75.reuse, UR48, 0x3 ;  /* 0x000000304b007c11 */ /* 0x040fe4000f8e18ff */
[----:B------:R-:W-:Y:S02]  /*4ef0*/  SHF.L.U32 R3, R68, 0x1f, RZ ;  /* 0x0000001f44037819 */ /* 0x000fe400000006ff */
[----:B------:R-:W-:Y:S02]  /*4f00*/  LEA R16, R75, UR48, 0x4 ;  /* 0x000000304b107c11 */ /* 0x000fe4000f8e20ff */
[----:B------:R-:W2:Y:S02]  /*4f10*/  SYNCS.PHASECHK.TRANS64.TRYWAIT P0, [R0+URZ+0x70], R3 ;  /* 0x00007003000075a7 */ /* 0x000ea400080011ff */
[----:B-12---:R-:W-:Y:S05]  /*4f20*/  @!P0 BRA `(.L_x_81) ;  /* 0x00000038007c8947 */ /* 0x006fea0003800000 */
.L_x_168:
[----:B------:R-:W4:Y:S01]  /*4f30*/  LDC.64 R12, c[0x0][0xb10] ;  /* 0x0002c400ff0c7b82 */ /* 0x000f220000000a00 */
[----:B------:R-:W3:Y:S01]  /*4f40*/  LDS.128 R16, [R16+0x100] ;  /* 0x0001000010107984 */ /* 0x000ee20000000c00 */
[----:B-1----:R-:W-:Y:S01]  /*4f50*/  ISETP.NE.AND P1, PT, R27, 0x1, PT ;  /* 0x000000011b00780c */ /* 0x002fe20003f25270 */
[----:B--2---:R-:W-:Y:S01]  /*4f60*/  VIADD R0, R0, 0x80 ;  /* 0x0000008000007836 */ /* 0x004fe20000000000 */
[----:B------:R-:W-:Y:S04]  /*4f70*/  ISETP.GE.AND P0, PT, R26, 0x1, PT ;  /* 0x000000011a00780c */ /* 0x000fe80003f06270 */
[----:B------:R-:W1:Y:S01]  /*4f80*/  LDC.64 R10, c[0x0][0xb18] ;  /* 0x0002c600ff0a7b82 */ /* 0x000e620000000a00 */
[----:B------:R-:W-:Y:S01]  /*4f90*/  PRMT R0, RZ, 0x654, R0 ;  /* 0x00000654ff007816 */ /* 0x000fe20000000000 */
[----:B------:R-:W-:Y:S01]  /*4fa0*/  @!PT LDS RZ, [RZ] ;  /* 0x00000000fffff984 */ /* 0x000fe20000000800 */
[----:B------:R-:W-:Y:S01]  /*4fb0*/  @!PT LDS RZ, [RZ] ;  /* 0x00000000fffff984 */ /* 0x000fe20000000800 */
[----:B------:R-:W-:Y:S01]  /*4fc0*/  @!PT LDS RZ, [RZ] ;  /* 0x00000000fffff984 */ /* 0x000fe20000000800 */
[----:B------:R-:W-:Y:S01]  /*4fd0*/  @!PT LDS RZ, [RZ] ;  /* 0x00000000fffff984 */ /* 0x000fe20000000800 */
[----:B------:R2:W-:Y:S06]  /*4fe0*/  MEMBAR.ALL.CTA ;  /* 0x0000000000007992 */ /* 0x0005ec0000008000 */
[----:B--2---:R-:W2:Y:S01]  /*4ff0*/  FENCE.VIEW.ASYNC.S ;  /* 0x00000000000073c6 */ /* 0x004ea20000000000 */
[----:B------:R-:W1:Y:S08]  /*5000*/  @!P1 LDC R14, c[0x0][0xb20] ;  /* 0x0002c800ff0e9b82 */ /* 0x000e700000000800 */
[----:B------:R-:W1:Y:S01]  /*5010*/  @!P1 LDC R9, c[0x0][0xb0c] ;  /* 0x0002c300ff099b82 */ /* 0x000e620000000800 */
[----:B--2---:R2:W-:Y:S01]  /*5020*/  SYNCS.ARRIVE.TRANS64.RED.A1T0 RZ, [R0+URZ], RZ ;  /* 0x000000ff00ff79a7 */ /* 0x0045e200081004ff */
[----:B---3--:R-:W-:Y:S04]  /*5030*/  LOP3.LUT P4, RZ, R18, 0x1, RZ, 0xc0, !PT ;  /* 0x0000000112ff7812 */ /* 0x008fe8000788c0ff */
[----:B------:R-:W-:Y:S09]  /*5040*/  P2R R73, PR, RZ, 0x10 ;  /* 0x00000010ff497803 */ /* 0x000ff20000000000 */
[----:B------:R-:W-:Y:S02]  /*5050*/  @P4 MOV R31, R16 ;  /* 0x00000010001f4202 */ /* 0x000fe40000000f00 */
[----:B------:R-:W-:Y:S01]  /*5060*/  @P4 LOP3.LUT R29, R17, 0xffff, RZ, 0xc0, !PT ;  /* 0x0000ffff111d4812 */ /* 0x000fe200078ec0ff */
[----:B--2-4-:R-:W-:Y:S06]  /*5070*/  @!P0 BRA `(.L_x_82) ;  /* 0x0000000000a48947 */ /* 0x014fec0003800000 */
[----:B------:R-:W-:Y:S01]  /*5080*/  IMAD.HI.U32 R36, R62, R25, RZ ;  /* 0x000000193e247227 */ /* 0x000fe200078e00ff */
[----:B------:R-:W-:Y:S02]  /*5090*/  ISETP.NE.AND P0, PT, R24, 0x1, PT ;  /* 0x000000011800780c */ /* 0x000fe40003f05270 */
[----:B------:R-:W-:Y:S01]  /*50a0*/  ISETP.NE.AND P2, PT, R26, 0x1, PT ;  /* 0x000000011a00780c */ /* 0x000fe20003f45270 */
[-C--:B------:R-:W-:Y:S01]  /*50b0*/  IMAD.HI.U32 R34, R63, R56.reuse, RZ ;  /* 0x000000383f227227 */ /* 0x080fe200078e00ff */
[----:B------:R-:W-:Y:S02]  /*50c0*/  SHF.R.U32.HI R37, RZ, R61, R36 ;  /* 0x0000003dff257219 */ /* 0x000fe40000011624 */
[----:B------:R-:W-:Y:S01]  /*50d0*/  ISETP.NE.AND P3, PT, R28, 0x1, PT ;  /* 0x000000011c00780c */ /* 0x000fe20003f65270 */
[----:B------:R-:W-:Y:S01]  /*50e0*/  IMAD.HI.U32 R40, R29, R25, RZ ;  /* 0x000000191d287227 */ /* 0x000fe200078e00ff */
[----:B------:R-:W-:Y:S02]  /*50f0*/  SHF.R.U32.HI R34, RZ, R57, R34 ;  /* 0x00000039ff227219 */ /* 0x000fe40000011622 */
[----:B------:R-:W-:Y:S01]  /*5100*/  SEL R3, R62, R37, !P0 ;  /* 0x000000253e037207 */ /* 0x000fe20004000000 */
[----:B------:R-:W-:Y:S01]  /*5110*/  IMAD.HI.U32 R38, R31, R56, RZ ;  /* 0x000000381f267227 */ /* 0x000fe200078e00ff */
[----:B------:R-:W-:Y:S03]  /*5120*/  SEL R7, R63, R34, !P3 ;  /* 0x000000223f077207 */ /* 0x000fe60005800000 */
[-C--:B------:R-:W-:Y:S01]  /*5130*/  IMAD.HI.U32 R34, R3, R22.reuse, RZ ;  /* 0x0000001603227227 */ /* 0x080fe200078e00ff */
[----:B------:R-:W-:Y:S03]  /*5140*/  SHF.R.U32.HI R38, RZ, R57, R38 ;  /* 0x00000039ff267219 */ /* 0x000fe60000011626 */
[----:B------:R-:W-:Y:S01]  /*5150*/  IMAD.HI.U32 R36, R7, R22, RZ ;  /* 0x0000001607247227 */ /* 0x000fe200078e00ff */
[----:B------:R-:W-:Y:S02]  /*5160*/  @P2 SHF.R.U32.HI R3, RZ, R23, R34 ;  /* 0x00000017ff032219 */ /* 0x000fe40000011622 */
[----:B------:R-:W-:Y:S02]  /*5170*/  SHF.R.U32.HI R34, RZ, R61, R40 ;  /* 0x0000003dff227219 */ /* 0x000fe40000011628 */
[----:B------:R-:W-:Y:S01]  /*5180*/  @P2 SHF.R.U32.HI R7, RZ, R23, R36 ;  /* 0x00000017ff072219 */ /* 0x000fe20000011624 */
[C---:B------:R-:W-:Y:S01]  /*5190*/  IMAD R2, R26.reuse, R3, RZ ;  /* 0x000000031a027224 */ /* 0x040fe200078e02ff */
[----:B------:R-:W-:Y:S02]  /*51a0*/  SEL R5, R29, R34, !P0 ;  /* 0x000000221d057207 */ /* 0x000fe40004000000 */
[----:B------:R-:W-:Y:S01]  /*51b0*/  SEL R3, R31, R38, !P3 ;  /* 0x000000261f037207 */ /* 0x000fe20005800000 */
[----:B------:R-:W-:Y:S01]  /*51c0*/  IMAD R4, R26, R7, RZ ;  /* 0x000000071a047224 */ /* 0x000fe200078e02ff */
[C---:B------:R-:W-:Y:S01]  /*51d0*/  ISETP.GE.AND P0, PT, R5.reuse, R2, PT ;  /* 0x000000020500720c */ /* 0x040fe20003f06270 */
[----:B------:R-:W-:Y:S03]  /*51e0*/  IMAD.HI.U32 R6, R5, R22, RZ ;  /* 0x0000001605067227 */ /* 0x000fe600078e00ff */
[----:B------:R-:W-:Y:S01]  /*51f0*/  ISETP.GE.OR P0, PT, R3, R4, P0 ;  /* 0x000000040300720c */ /* 0x000fe20000706670 */
[----:B------:R-:W-:Y:S01]  /*5200*/  IMAD.MOV R4, RZ, RZ, -R3 ;  /* 0x000000ffff047224 */ /* 0x000fe200078e0a03 */
[-C--:B------:R-:W-:Y:S03]  /*5210*/  SHF.R.U32.HI R6, RZ, R23.reuse, R6 ;  /* 0x00000017ff067219 */ /* 0x080fe60000011606 */
[----:B------:R-:W-:Y:S01]  /*5220*/  IMAD R31, R28, R4, R31 ;  /* 0x000000041c1f7224 */ /* 0x000fe200078e021f */
[----:B------:R-:W-:Y:S05]  /*5230*/  SEL R15, R5, R6, !P2 ;  /* 0x00000006050f7207 */ /* 0x000fea0005000000 */
[----:B------:R-:W-:Y:S02]  /*5240*/  IMAD.MOV R6, RZ, RZ, -R15 ;  /* 0x000000ffff067224 */ /* 0x000fe400078e0a0f */
[C---:B------:R-:W-:Y:S04]  /*5250*/  @!P0 IMAD.HI.U32 R2, R3.reuse, R22, RZ ;  /* 0x0000001603028227 */ /* 0x040fe800078e00ff */
[----:B------:R-:W-:Y:S01]  /*5260*/  IMAD R6, R26, R6, R5 ;  /* 0x000000061a067224 */ /* 0x000fe200078e0205 */
[----:B------:R-:W-:Y:S04]  /*5270*/  @!P0 SHF.R.U32.HI R2, RZ, R23, R2 ;  /* 0x00000017ff028219 */ /* 0x000fe80000011602 */
[----:B------:R-:W-:Y:S02]  /*5280*/  @!P0 SEL R0, R3, R2, !P2 ;  /* 0x0000000203008207 */ /* 0x000fe40005000000 */
[----:B------:R-:W-:Y:S02]  /*5290*/  IADD3 R2, PT, PT, -R5, RZ, RZ ;  /* 0x000000ff05027210 */ /* 0x000fe40007ffe1ff */
[----:B------:R-:W-:Y:S01]  /*52a0*/  @!P0 IADD3 R8, PT, PT, R15, -R0, RZ ;  /* 0x800000000f088210 */ /* 0x000fe20007ffe0ff */
[----:B------:R-:W-:Y:S02]  /*52b0*/  @!P0 IMAD R0, R7, R6, R0 ;  /* 0x0000000607008224 */ /* 0x000fe400078e0200 */
[----:B------:R-:W-:Y:S02]  /*52c0*/  IMAD R29, R24, R2, R29 ;  /* 0x00000002181d7224 */ /* 0x000fe400078e021d */
[----:B------:R-:W-:Y:S02]  /*52d0*/  @!P0 IMAD R5, R8, R26, R3 ;  /* 0x0000001a08058224 */ /* 0x000fe400078e0203 */
[----:B------:R-:W-:Y:S04]  /*52e0*/  @!P0 IMAD.MOV.U32 R3, RZ, RZ, R0 ;  /* 0x000000ffff038224 */ /* 0x000fe800078e0000 */
[----:B------:R-:W-:Y:S02]  /*52f0*/  IMAD R31, R3, R28, R31 ;  /* 0x0000001c031f7224 */ /* 0x000fe400078e021f */
[----:B------:R-:W-:Y:S07]  /*5300*/  IMAD R29, R5, R24, R29 ;  /* 0x00000018051d7224 */ /* 0x000fee00078e021d */
.L_x_82:
[----:B-1----:R-:W-:Y:S01]  /*5310*/  @!P1 ISETP.NE.AND P0, PT, R10, 0x1, PT ;  /* 0x000000010a00980c */ /* 0x002fe20003f05270 */
[----:B------:R-:W-:Y:S01]  /*5320*/  @!P1 IMAD.HI.U32 R3, R29, R11, RZ ;  /* 0x0000000b1d039227 */ /* 0x000fe200078e00ff */
[----:B------:R-:W-:Y:S01]  /*5330*/  R2UR UR42, R21 ;  /* 0x00000000152a72ca */ /* 0x000fe200000e0000 */
[----:B------:R-:W-:Y:S01]  /*5340*/  BSSY.RECONVERGENT B6, `(.L_x_83) ;  /* 0x0000031000067945 */ /* 0x000fe20003800200 */
[----:B------:R-:W-:Y:S01]  /*5350*/  R2UR UR41, R20 ;  /* 0x00000000142972ca */ /* 0x000fe200000e0000 */
[----:B------:R-:W-:Y:S01]  /*5360*/  @!P1 IMAD.HI.U32 R0, R31, R12, RZ ;  /* 0x0000000c1f009227 */ /* 0x000fe200078e00ff */
[----:B------:R-:W-:Y:S02]  /*5370*/  @!P1 SHF.R.U32.HI R2, RZ, R14, R3 ;  /* 0x0000000eff029219 */ /* 0x000fe40000011603 */
[----:B------:R-:W-:Y:S01]  /*5380*/  @!P1 ISETP.NE.AND P2, PT, R9, 0x1, PT ;  /* 0x000000010900980c */ /* 0x000fe20003f45270 */
[----:B------:R-:W-:Y:S01]  /*5390*/  VIADD R75, R75, 0x1 ;  /* 0x000000014b4b7836 */ /* 0x000fe20000000000 */
[----:B------:R-:W-:Y:S02]  /*53a0*/  @!P1 SEL R2, R29, R2, !P0 ;  /* 0x000000021d029207 */ /* 0x000fe40004000000 */
[----:B------:R-:W-:Y:S02]  /*53b0*/  @!P1 SHF.R.U32.HI R0, RZ, R13, R0 ;  /* 0x0000000dff009219 */ /* 0x000fe40000011600 */
[----:B------:R-:W-:Y:S01]  /*53c0*/  LOP3.LUT P0, RZ, R66, 0x1b0, RZ, 0xc0, !PT ;  /* 0x000001b042ff7812 */ /* 0x000fe2000780c0ff */
[----:B------:R-:W-:Y:S01]  /*53d0*/  USHF.L.U32 UR42, UR42, 0x6, URZ ;  /* 0x000000062a2a7899 */ /* 0x000fe200080006ff */
[----:B------:R-:W-:Y:S01]  /*53e0*/  @!P1 SEL R3, R31, R0, !P2 ;  /* 0x000000001f039207 */ /* 0x000fe20005000000 */
[----:B------:R-:W-:Y:S01]  /*53f0*/  USHF.L.U32 UR41, UR41, 0x7, URZ ;  /* 0x0000000729297899 */ /* 0x000fe200080006ff */
[----:B------:R-:W-:Y:S03]  /*5400*/  @P4 SHF.R.U32.HI R67, RZ, 0x10, R17 ;  /* 0x00000010ff434819 */ /* 0x000fe60000011611 */
[----:B------:R-:W-:Y:S02]  /*5410*/  @!P1 IMAD.IADD R0, R2, 0x1, -R3 ;  /* 0x0000000102009824 */ /* 0x000fe400078e0a03 */
[----:B------:R-:W-:Y:S02]  /*5420*/  @!P1 IMAD.IADD R2, R3, 0x1, -R2 ;  /* 0x0000000103029824 */ /* 0x000fe400078e0a02 */
[----:B------:R-:W-:Y:S02]  /*5430*/  @!P1 IMAD R31, R0, R9, R31 ;  /* 0x00000009001f9224 */ /* 0x000fe400078e021f */
[----:B------:R-:W-:Y:S01]  /*5440*/  @!P1 IMAD R29, R2, R10, R29 ;  /* 0x0000000a021d9224 */ /* 0x000fe200078e021d */
[----:B------:R-:W-:Y:S06]  /*5450*/  @!P0 BRA `(.L_x_84) ;  /* 0x00000000007c8947 */ /* 0x000fec0003800000 */
[----:B------:R-:W1:Y:S01]  /*5460*/  LDCU.64 UR8, c[0x4][0x80] ;  /* 0x01001000ff0877ac */ /* 0x000e620008000a00 */
[----:B------:R-:W-:Y:S01]  /*5470*/  MOV R2, 0x0 ;  /* 0x0000000000027802 */ /* 0x000fe20000000f00 */
[----:B------:R-:W-:Y:S02]  /*5480*/  HFMA2 R12, -RZ, RZ, 0, 5.9604644775390625e-08 ;  /* 0x00000001ff0c7431 */ /* 0x000fe400000001ff */
[----:B------:R-:W-:Y:S01]  /*5490*/  IMAD.MOV.U32 R8, RZ, RZ, 0x70 ;  /* 0x00000070ff087424 */ /* 0x000fe200078e00ff */
[----:B------:R2:W3:Y:S01]  /*54a0*/  LDC.64 R14, c[0x4][R2] ;  /* 0x01000000020e7b82 */ /* 0x0004e20000000a00 */
[----:B------:R-:W4:Y:S01]  /*54b0*/  LDCU.64 UR6, c[0x4][0x88] ;  /* 0x01001100ff0677ac */ /* 0x000f220008000a00 */
[----:B------:R-:W-:Y:S01]  /*54c0*/  IMAD.MOV.U32 R13, RZ, RZ, RZ ;  /* 0x000000ffff0d7224 */ /* 0x000fe200078e00ff */
[----:B------:R-:W2:Y:S01]  /*54d0*/  LDCU.64 UR4, c[0x4][0x8] ;  /* 0x01000100ff0477ac */ /* 0x000ea20008000a00 */
[----:B-1----:R-:W-:Y:S01]  /*54e0*/  MOV R5, UR9 ;  /* 0x0000000900057c02 */ /* 0x002fe20008000f00 */
[----:B------:R-:W-:Y:S01]  /*54f0*/  IMAD.U32 R4, RZ, RZ, UR8 ;  /* 0x00000008ff047e24 */ /* 0x000fe2000f8e00ff */
[----:B----4-:R-:W-:Y:S01]  /*5500*/  MOV R7, UR7 ;  /* 0x0000000700077c02 */ /* 0x010fe20008000f00 */
[----:B------:R-:W-:Y:S01]  /*5510*/  IMAD.U32 R6, RZ, RZ, UR6 ;  /* 0x00000006ff067e24 */ /* 0x000fe2000f8e00ff */
[----:B--2---:R-:W-:Y:S01]  /*5520*/  MOV R11, UR5 ;  /* 0x00000005000b7c02 */ /* 0x004fe20008000f00 */
[----:B------:R-:W-:Y:S02]  /*5530*/  IMAD.U32 R10, RZ, RZ, UR4 ;  /* 0x00000004ff0a7e24 */ /* 0x000fe4000f8e00ff */
[----:B------:R-:W-:Y:S07]  /*5540*/  LEPC R20, `(.L_x_85) ;  /* 0x000000001014794e */ /* 0x000fee0000000000 */
[----:B---3-5:R-:W-:Y:S05]  /*5550*/  CALL.ABS.NOINC R14 ;  /* 0x000000000e007343 */ /* 0x028fea0003c00000 */
.L_x_85:
[----:B------:R-:W1:Y:S01]  /*5560*/  LDCU.64 UR8, c[0x4][0x80] ;  /* 0x01001000ff0877ac */ /* 0x000e620008000a00 */
[----:B------:R-:W2:Y:S01]  /*5570*/  LDC.64 R2, c[0x4][R2] ;  /* 0x0100000002027b82 */ /* 0x000ea20000000a00 */
[----:B------:R-:W-:Y:S02]  /*5580*/  HFMA2 R12, -RZ, RZ, 0, 5.9604644775390625e-08 ;  /* 0x00000001ff0c7431 */ /* 0x000fe400000001ff */
[----:B------:R-:W-:Y:S02]  /*5590*/  IMAD.MOV.U32 R8, RZ, RZ, 0x70 ;  /* 0x00000070ff087424 */ /* 0x000fe400078e00ff */
[----:B------:R-:W-:Y:S01]  /*55a0*/  IMAD.MOV.U32 R13, RZ, RZ, RZ ;  /* 0x000000ffff0d7224 */ /* 0x000fe200078e00ff */
[----:B------:R-:W3:Y:S01]  /*55b0*/  LDCU.64 UR6, c[0x4][0x88] ;  /* 0x01001100ff0677ac */ /* 0x000ee20008000a00 */
[----:B------:R-:W4:Y:S01]  /*55c0*/  LDCU.64 UR4, c[0x4][0x8] ;  /* 0x01000100ff0477ac */ /* 0x000f220008000a00 */
[----:B-1----:R-:W-:Y:S02]  /*55d0*/  MOV R4, UR8 ;  /* 0x0000000800047c02 */ /* 0x002fe40008000f00 */
[----:B------:R-:W-:Y:S02]  /*55e0*/  MOV R5, UR9 ;  /* 0x0000000900057c02 */ /* 0x000fe40008000f00 */
[----:B---3--:R-:W-:Y:S01]  /*55f0*/  MOV R7, UR7 ;  /* 0x0000000700077c02 */ /* 0x008fe20008000f00 */
[----:B------:R-:W-:Y:S01]  /*5600*/  IMAD.U32 R6, RZ, RZ, UR6 ;  /* 0x00000006ff067e24 */ /* 0x000fe2000f8e00ff */
[----:B----4-:R-:W-:Y:S01]  /*5610*/  MOV R11, UR5 ;  /* 0x00000005000b7c02 */ /* 0x010fe20008000f00 */
[----:B------:R-:W-:Y:S02]  /*5620*/  IMAD.U32 R10, RZ, RZ, UR4 ;  /* 0x00000004ff0a7e24 */ /* 0x000fe4000f8e00ff */
[----:B------:R-:W-:Y:S07]  /*5630*/  LEPC R20, `(.L_x_84) ;  /* 0x000000001014794e */ /* 0x000fee0000000000 */
[----:B--2---:R-:W-:Y:S05]  /*5640*/  CALL.ABS.NOINC R2 ;  /* 0x0000000002007343 */ /* 0x004fea0003c00000 */
.L_x_84:
[----:B------:R-:W-:Y:S05]  /*5650*/  BSYNC.RECONVERGENT B6 ;  /* 0x0000000000067941 */ /* 0x000fea0003800200 */
.L_x_83:
[----:B------:R-:W-:Y:S01]  /*5660*/  ISETP.NE.U32.AND P4, PT, R54, RZ, PT ;  /* 0x000000ff3600720c */ /* 0x000fe20003f85070 */
[----:B------:R-:W-:Y:S01]  /*5670*/  UISETP.NE.AND UP2, UPT, UR50, URZ, UPT ;  /* 0x000000ff3200728c */ /* 0x000fe2000bf45270 */
[----:B------:R-:W-:Y:S01]  /*5680*/  ISETP.NE.U32.AND P2, PT, RZ, UR38, PT ;  /* 0x00000026ff007c0c */ /* 0x000fe2000bf45070 */
[----:B------:R-:W-:Y:S01]  /*5690*/  UISETP.NE.U32.AND UP1, UPT, UR44, URZ, UPT ;  /* 0x000000ff2c00728c */ /* 0x000fe2000bf25070 */
[----:B------:R-:W-:Y:S01]  /*56a0*/  ISETP.NE.AND.EX P4, PT, R55, RZ, PT, P4 ;  /* 0x000000ff3700720c */ /* 0x000fe20003f85340 */
[----:B------:R-:W-:Y:S01]  /*56b0*/  UPLOP3.LUT UP0, UPT, UPT, UPT, UPT, 0x40, 0x4 ;  /* 0x000000000004789c */ /* 0x000fe20003f0e870 */
[----:B------:R-:W-:Y:S01]  /*56c0*/  ISETP.NE.AND.EX P2, PT, RZ, UR39, PT, P2 ;  /* 0x00000027ff007c0c */ /* 0x000fe2000bf45320 */
[----:B------:R-:W-:Y:S01]  /*56d0*/  UISETP.NE.AND.EX UP1, UPT, UR45, URZ, UPT, UP1 ;  /* 0x000000ff2d00728c */ /* 0x000fe2000bf25310 */
[----:B------:R-:W-:Y:S04]  /*56e0*/  PLOP3.LUT P1, PT, PT, PT, UP2, 0x80, 0x8 ;  /* 0x000000000008781c */ /* 0x000fe80003f2f028 */
[----:B------:R-:W-:Y:S06]  /*56f0*/  @UP2 UPLOP3.LUT UP0, UPT, UPT, UPT, UP1, 0x80, 0x8 ;  /* 0x000000000008289c */ /* 0x000fec0003f0f010 */
[----:B------:R-:W-:Y:S01]  /*5700*/  PLOP3.LUT P0, PT, PT, PT, UP0, 0x80, 0x8 ;  /* 0x000000000008781c */ /* 0x000fe20003f0f008 */
[----:B------:R-:W-:Y:S01]  /*5710*/  @!UPT UIADD3 URZ, UPT, UPT, URZ, URZ, URZ ;  /* 0x000000fffffff290 */ /* 0x000fe2000fffe0ff */
[----:B------:R-:W-:Y:S11]  /*5720*/  BRA.U !UP1, `(.L_x_86) ;  /* 0x0000000109387547 */ /* 0x000ff6000b800000 */
[----:B------:R-:W-:Y:S01]  /*5730*/  UISETP.NE.U32.AND UP0, UPT, UR38, URZ, UPT ;  /* 0x000000ff2600728c */ /* 0x000fe2000bf05070 */
[----:B------:R-:W-:Y:S02]  /*5740*/  HFMA2 R0, -RZ, RZ, 0, 5.9604644775390625e-08 ;  /* 0x00000001ff007431 */ /* 0x000fe400000001ff */
[----:B------:R-:W-:Y:S01]  /*5750*/  IMAD.MOV.U32 R59, RZ, RZ, 0x1 ;  /* 0x00000001ff3b7424 */ /* 0x000fe200078e00ff */
[----:B------:R-:W-:Y:S06]  /*5760*/  UISETP.NE.AND.EX UP0, UPT, UR39, URZ, UPT, UP0 ;  /* 0x000000ff2700728c */ /* 0x000fec000bf05300 */
[----:B------:R-:W-:Y:S05]  /*5770*/  PLOP3.LUT P3, PT, PT, PT, UP0, 0x80, 0x8 ;  /* 0x000000000008781c */ /* 0x000fea0003f6f008 */
[----:B------:R-:W1:Y:S01]  /*5780*/  @UP0 LDCU.64 UR6, c[0x0][0x888] ;  /* 0x00011100ff0607ac */ /* 0x000e620008000a00 */
[----:B------:R-:W-:Y:S07]  /*5790*/  @UP0 UIMAD UR4, UR36, UR44, URZ ;  /* 0x0000002c240402a4 */ /* 0x000fee000f8e02ff */
[----:B------:R-:W-:Y:S01]  /*57a0*/  @!P3 PRMT R59, R0, 0x7610, R59 ;  /* 0x00007610003bb816 */ /* 0x000fe2000000003b */
[----:B-1----:R-:W-:Y:S03]  /*57b0*/  @UP0 UIMAD.WIDE UR6, UR4, 0x4, UR6 ;  /* 0x00000004040608a5 */ /* 0x002fe6000f8e0206 */
[----:B------:R-:W1:Y:S03]  /*57c0*/  @!UP0 LDCU UR4, c[0x0][0x880] ;  /* 0x00011000ff0487ac */ /* 0x000e660008000800 */
[----:B------:R-:W-:Y:S01]  /*57d0*/  IMAD.U32 R2, RZ, RZ, UR6 ;  /* 0x00000006ff027e24 */ /* 0x000fe2000f8e00ff */
[----:B------:R-:W-:Y:S05]  /*57e0*/  MOV R3, UR7 ;  /* 0x0000000700037c02 */ /* 0x000fea0008000f00 */
[----:B-----5:R2:W5:Y:S02]  /*57f0*/  @P3 LDG.E R35, desc[UR46][R2.64] ;  /* 0x0000002e02233981 */ /* 0x020564000c1e1900 */
[----:B-12---:R-:W-:Y:S02]  /*5800*/  @!P3 IMAD.U32 R35, RZ, RZ, UR4 ;  /* 0x00000004ff23be24 */ /* 0x006fe4000f8e00ff */
.L_x_86:
[----:B------:R-:W-:Y:S05]  /*5810*/  @!P4 BRA `(.L_x_87) ;  /* 0x000000000020c947 */ /* 0x000fea0003800000 */
[----:B------:R-:W-:Y:S04]  /*5820*/  ISETP.NE.U32.AND P3, PT, R52, RZ, PT ;  /* 0x000000ff3400720c */ /* 0x000fe80003f65070 */
[----:B------:R-:W-:Y:S11]  /*5830*/  ISETP.NE.AND.EX P3, PT, R53, RZ, PT, P3 ;  /* 0x000000ff3500720c */ /* 0x000ff60003f65330 */
[----:B------:R-:W-:Y:S02]  /*5840*/  @!UPT UIADD3 URZ, UPT, UPT, URZ, URZ, URZ ;  /* 0x000000fffffff290 */ /* 0x000fe4000fffe0ff */
[----:B------:R-:W1:Y:S01]  /*5850*/  @P3 LDC.64 R2, c[0x0][0x8a8] ;  /* 0x00022a00ff023b82 */ /* 0x000e620000000a00 */
[----:B------:R-:W-:Y:S04]  /*5860*/  @P3 IMAD R0, R54, UR36, RZ ;  /* 0x0000002436003c24 */ /* 0x000fe8000f8e02ff */
[----:B-1----:R-:W-:Y:S05]  /*5870*/  @P3 IMAD.WIDE R2, R0, 0x4, R2 ;  /* 0x0000000400023825 */ /* 0x002fea00078e0202 */
[----:B-----5:R1:W5:Y:S02]  /*5880*/  @P3 LDG.E R33, desc[UR46][R2.64] ;  /* 0x0000002e02213981 */ /* 0x020364000c1e1900 */
[----:B-1----:R-:W2:Y:S02]  /*5890*/  @!P3 LDC R33, c[0x0][0x8a0] ;  /* 0x00022800ff21bb82 */ /* 0x002ea40000000800 */
.L_x_87:
[----:B-----5:R-:W-:Y:S01]  /*58a0*/  FSETP.NEU.AND P3, PT, R35, RZ, PT ;  /* 0x000000ff2300720b */ /* 0x020fe20003f6d000 */
[----:B------:R-:W-:Y:S01]  /*58b0*/  IMAD.SHL.U32 R80, R64, 0x2, RZ ;  /* 0x0000000240507824 */ /* 0x000fe200078e00ff */
[----:B------:R-:W-:Y:S01]  /*58c0*/  SEL R7, RZ, 0xffffffff, P2 ;  /* 0xffffffffff077807 */ /* 0x000fe20001000000 */
[----:B------:R-:W-:Y:S01]  /*58d0*/  BSSY B1, `(.L_x_88) ;  /* 0x0000036000017945 */ /* 0x000fe20003800000 */
[----:B------:R-:W-:Y:S01]  /*58e0*/  @P1 LOP3.LUT P2, RZ, R59, 0xff, RZ, 0xc0, !PT ;  /* 0x000000ff3bff1812 */ /* 0x000fe2000784c0ff */
[----:B------:R-:W-:Y:S01]  /*58f0*/  VIADD R78, R80, UR48 ;  /* 0x00000030504e7c36 */ /* 0x000fe20008000000 */
[----:B------:R-:W-:Y:S01]  /*5900*/  @P1 SEL R2, RZ, 0xffffffff, P3 ;  /* 0xffffffffff021807 */ /* 0x000fe20001800000 */
[----:B------:R-:W-:Y:S01]  /*5910*/  IMAD.MOV.U32 R81, RZ, RZ, 0x1 ;  /* 0x00000001ff517424 */ /* 0x000fe200078e00ff */
[----:B------:R-:W-:Y:S01]  /*5920*/  LOP3.LUT R70, R70, 0x1, RZ, 0x3c, !PT ;  /* 0x0000000146467812 */ /* 0x000fe200078e3cff */
[----:B------:R-:W-:Y:S01]  /*5930*/  IMAD.MOV.U32 R39, RZ, RZ, RZ ;  /* 0x000000ffff277224 */ /* 0x000fe200078e00ff */
[----:B------:R-:W-:Y:S02]  /*5940*/  @P0 SEL R2, R7, R2, !P2 ;  /* 0x0000000207020207 */ /* 0x000fe40005000000 */
[----:B------:R-:W-:Y:S02]  /*5950*/  CS2R R50, SRZ ;  /* 0x0000000000327805 */ /* 0x000fe4000001ff00 */
[----:B------:R-:W-:Y:S02]  /*5960*/  LEA R79, R30, UR48, 0x3 ;  /* 0x000000301e4f7c11 */ /* 0x000fe4000f8e18ff */
[----:B------:R-:W-:Y:S02]  /*5970*/  CS2R R48, SRZ ;  /* 0x0000000000307805 */ /* 0x000fe4000001ff00 */
[----:B------:R-:W-:Y:S02]  /*5980*/  @P1 LOP3.LUT R2, R2, 0x1, RZ, 0xc0, !PT ;  /* 0x0000000102021812 */ /* 0x000fe400078ec0ff */
[----:B------:R-:W-:Y:S02]  /*5990*/  CS2R R42, SRZ ;  /* 0x00000000002a7805 */ /* 0x000fe4000001ff00 */
[----:B------:R-:W-:Y:S02]  /*59a0*/  SHF.L.U32 R0, R69, 0x1f, RZ ;  /* 0x0000001f45007819 */ /* 0x000fe400000006ff */
[----:B------:R-:W-:Y:S02]  /*59b0*/  CS2R R40, SRZ ;  /* 0x0000000000287805 */ /* 0x000fe4000001ff00 */
[----:B------:R-:W-:Y:S01]  /*59c0*/  ISETP.NE.U32.OR P5, PT, R2, 0x1, !P1 ;  /* 0x000000010200780c */ /* 0x000fe20004fa5470 */
[----:B------:R-:W-:Y:S01]  /*59d0*/  IMAD.IADD R77, R71, 0x1, R78 ;  /* 0x00000001474d7824 */ /* 0x000fe200078e024e */
[----:B------:R-:W-:Y:S02]  /*59e0*/  PLOP3.LUT P2, PT, PT, PT, UP1, 0x80, 0x8 ;  /* 0x000000000008781c */ /* 0x000fe40003f4f018 */
[----:B------:R-:W-:Y:S02]  /*59f0*/  LEA.HI R5, R30, R30, RZ, 0x1 ;  /* 0x0000001e1e057211 */ /* 0x000fe400078f08ff */
[----:B------:R-:W-:Y:S02]  /*5a00*/  LOP3.LUT P4, R74, R59, 0xff, RZ, 0xc0, !PT ;  /* 0x000000ff3b4a7812 */ /* 0x000fe4000788c0ff */
[----:B------:R-:W-:Y:S01]  /*5a10*/  SEL R2, RZ, 0xffffffff, P3 ;  /* 0xffffffffff027807 */ /* 0x000fe20001800000 */
[C---:B------:R-:W-:Y:S01]  /*5a20*/  IMAD.SHL.U32 R3, R5.reuse, 0x40, RZ ;  /* 0x0000004005037824 */ /* 0x040fe200078e00ff */
[----:B------:R-:W-:Y:S02]  /*5a30*/  LOP3.LUT R5, R5, 0xffe, RZ, 0xc0, !PT ;  /* 0x00000ffe05057812 */ /* 0x000fe400078ec0ff */
[----:B------:R-:W-:Y:S02]  /*5a40*/  P2R R76, PR, RZ, 0x20 ;  /* 0x00000020ff4c7803 */ /* 0x000fe40000000000 */
[----:B------:R-:W-:Y:S01]  /*5a50*/  @P5 SHF.L.U32 R4, R70, 0x1f, RZ ;  /* 0x0000001f46045819 */ /* 0x000fe200000006ff */
[----:B------:R-:W-:Y:S01]  /*5a60*/  IMAD.IADD R34, R30, 0x1, -R5 ;  /* 0x000000011e227824 */ /* 0x000fe200078e0a05 */
[----:B------:R-:W-:Y:S02]  /*5a70*/  @P2 SEL R2, R7, R2, !P4 ;  /* 0x0000000207022207 */ /* 0x000fe40006000000 */
[----:B------:R-:W1:Y:S01]  /*5a80*/  @P5 SYNCS.PHASECHK.TRANS64.TRYWAIT P1, [UR48+0x20], R4 ;  /* 0x00002004ff0055a7 */ /* 0x000e620008021130 */
[----:B------:R-:W-:Y:S02]  /*5a90*/  LOP3.LUT R3, R3, 0xffffff80, RZ, 0xc0, !PT ;  /* 0xffffff8003037812 */ /* 0x000fe400078ec0ff */
[----:B------:R-:W-:Y:S03]  /*5aa0*/  LOP3.LUT R2, R2, 0x1, RZ, 0xc0, !PT ;  /* 0x0000000102027812 */ /* 0x000fe600078ec0ff */
[----:B------:R-:W-:Y:S01]  /*5ab0*/  IMAD.IADD R3, R32, 0x1, R3 ;  /* 0x0000000120037824 */ /* 0x000fe200078e0203 */
[----:B------:R-:W-:Y:S03]  /*5ac0*/  ISETP.NE.U32.AND P2, PT, R2, 0x1, PT ;  /* 0x000000010200780c */ /* 0x000fe60003f45070 */
[----:B------:R-:W-:Y:S01]  /*5ad0*/  IMAD R34, R34, 0x100000, R3 ;  /* 0x0010000022227824 */ /* 0x000fe200078e0203 */
[----:B------:R-:W-:Y:S01]  /*5ae0*/  P2R R82, PR, RZ, 0x4 ;  /* 0x00000004ff527803 */ /* 0x000fe20000000000 */
[----:B------:R3:W4:Y:S01]  /*5af0*/  SYNCS.PHASECHK.TRANS64.TRYWAIT P0, [R79+URZ+0x90], R0 ;  /* 0x000090004f0075a7 */ /* 0x00072200080011ff */
[----:B-1----:R-:W-:Y:S01]  /*5b00*/  @P5 SEL R81, RZ, 0x1, !P1 ;  /* 0x00000001ff515807 */ /* 0x002fe20004800000 */
[----:B---3--:R-:W-:Y:S06]  /*5b10*/  @!P5 BRA `(.L_x_89) ;  /* 0x000000000044d947 */ /* 0x008fec0003800000 */
[----:B------:R-:W-:Y:S01]  /*5b20*/  IMAD.MOV.U32 R50, RZ, RZ, RZ ;  /* 0x000000ffff327224 */ /* 0x000fe200078e00ff */
[----:B------:R-:W-:Y:S01]  /*5b30*/  ISETP.NE.AND P1, PT, R81, RZ, PT ;  /* 0x000000ff5100720c */ /* 0x000fe20003f25270 */
[----:B------:R-:W-:Y:S01]  /*5b40*/  BSSY B0, `(.L_x_90) ;  /* 0x0000008000007945 */ /* 0x000fe20003800000 */
[----:B------:R-:W-:Y:S02]  /*5b50*/  CS2R R42, SRZ ;  /* 0x00000000002a7805 */ /* 0x000fe4000001ff00 */
[----:B------:R-:W-:Y:S02]  /*5b60*/  CS2R R40, SRZ ;  /* 0x0000000000287805 */ /* 0x000fe4000001ff00 */
[----:B------:R-:W-:Y:S07]  /*5b70*/  CS2R R48, SRZ ;  /* 0x0000000000307805 */ /* 0x000fee000001ff00 */
[----:B------:R-:W-:Y:S05]  /*5b80*/  @P1 BRA `(.L_x_91) ;  /* 0x00000000000c1947 */ /* 0x000fea0003800000 */
[----:B------:R-:W-:Y:S04]  /*5b90*/  SHF.L.U32 R3, R70, 0x1f, RZ ;  /* 0x0000001f46037819 */ /* 0x000fe800000006ff */
[----:B------:R-:W1:Y:S02]  /*5ba0*/  SYNCS.PHASECHK.TRANS64.TRYWAIT P1, [UR48+0x20], R3 ;  /* 0x00002003ff0075a7 */ /* 0x000e640008021130 */
[----:B-1----:R-:W-:Y:S05]  /*5bb0*/  @!P1 BRA `(.L_x_92) ;  /* 0x0000002c006c9947 */ /* 0x002fea0003800000 */
.L_x_91:
[----:B------:R-:W-:Y:S05]  /*5bc0*/  BSYNC B0 ;  /* 0x0000000000007941 */ /* 0x000fea0003800000 */
.L_x_90:
[----:B------:R-:W-:Y:S01]  /*5bd0*/  ISETP.NE.AND P1, PT, R82, RZ, PT ;  /* 0x000000ff5200720c */ /* 0x000fe20003f25270 */
[----:B------:R-:W-:Y:S11]  /*5be0*/  HFMA2 R39, -RZ, RZ, 0, 5.9604644775390625e-08 ;  /* 0x00000001ff277431 */ /* 0x000ff600000001ff */
[----:B------:R-:W-:Y:S01]  /*5bf0*/  @!UPT UIADD3 URZ, UPT, UPT, URZ, URZ, URZ ;  /* 0x000000fffffff290 */ /* 0x000fe2000fffe0ff */
[----:B------:R-:W-:Y:S05]  /*5c00*/  @P1 WARPSYNC.ALL ;  /* 0x0000000000001948 */ /* 0x000fea0003800000 */
[----:B------:R3:W1:Y:S04]  /*5c10*/  @P1 LDSM.16.M88.4 R40, [R80+UR48+0x200] ;  /* 0x000200305028183b */ /* 0x0006680008000200 */
[----:B------:R3:W1:Y:S02]  /*5c20*/  @P1 LDSM.16.M88.4 R48, [R77+0x200] ;  /* 0x000200004d30183b */ /* 0x0006640000000200 */
.L_x_89:
[----:B------:R-:W-:Y:S05]  /*5c30*/  BSYNC B1 ;  /* 0x0000000000017941 */ /* 0x000fea0003800000 */
.L_x_88:
[----:B-1----:R-:W-:Y:S04]  /*5c40*/  SHF.R.U32.HI R2, RZ, 0x15, R34 ;  /* 0x00000015ff027819 */ /* 0x002fe80000011622 */
[----:B------:R-:W-:Y:S01]  /*5c50*/  LOP3.LUT P1, RZ, R2, 0x3, R65, 0x48, !PT ;  /* 0x0000000302ff7812 */ /* 0x000fe20007824841 */
[----:B------:R-:W-:Y:S01]  /*5c60*/  @!UPT UIADD3 URZ, UPT, UPT, URZ, URZ, URZ ;  /* 0x000000fffffff290 */ /* 0x000fe2000fffe0ff */
[----:B----4-:R-:W-:Y:S11]  /*5c70*/  @P0 BRA `(.L_x_93) ;  /* 0x0000000000080947 */ /* 0x010ff60003800000 */
[----:B------:R-:W1:Y:S02]  /*5c80*/  SYNCS.PHASECHK.TRANS64.TRYWAIT P0, [R79+URZ+0x90], R0 ;  /* 0x000090004f0075a7 */ /* 0x000e6400080011ff */
[----:B-1----:R-:W-:Y:S05]  /*5c90*/  @!P0 BRA `(.L_x_94) ;  /* 0x0000002c004c8947 */ /* 0x002fea0003800000 */
.L_x_93:
[----:B------:R-:W-:Y:S05]  /*5ca0*/  @!P1 BRA `(.L_x_95) ;  /* 0x0000000000409947 */ /* 0x000fea0003800000 */
[----:B------:R-:W4:Y:S01]  /*5cb0*/  LDCU.64 UR8, c[0x4][0x70] ;  /* 0x01000e00ff0877ac */ /* 0x000f220008000a00 */
[----:B------:R-:W-:Y:S01]  /*5cc0*/  MOV R3, 0x0 ;  /* 0x0000000000037802 */ /* 0x000fe20000000f00 */
[----:B------:R-:W-:Y:S02]  /*5cd0*/  HFMA2 R12, -RZ, RZ, 0, 5.9604644775390625e-08 ;  /* 0x00000001ff0c7431 */ /* 0x000fe400000001ff */
[----:B------:R-:W-:Y:S02]  /*5ce0*/  IMAD.MOV.U32 R8, RZ, RZ, 0x192 ;  /* 0x00000192ff087424 */ /* 0x000fe400078e00ff */
[----:B------:R-:W-:Y:S01]  /*5cf0*/  IMAD.MOV.U32 R13, RZ, RZ, RZ ;  /* 0x000000ffff0d7224 */ /* 0x000fe200078e00ff */
[----:B------:R-:W5:Y:S01]  /*5d00*/  LDCU.64 UR6, c[0x4][0x78] ;  /* 0x01000f00ff0677ac */ /* 0x000f620008000a00 */
[----:B------:R-:W1:Y:S01]  /*5d10*/  LDC.64 R2, c[0x4][R3] ;  /* 0x0100000003027b82 */ /* 0x000e620000000a00 */
[----:B------:R-:W2:Y:S01]  /*5d20*/  LDCU.64 UR4, c[0x4][0x10] ;  /* 0x01000200ff0477ac */ /* 0x000ea20008000a00 */
[----:B----4-:R-:W-:Y:S01]  /*5d30*/  MOV R5, UR9 ;  /* 0x0000000900057c02 */ /* 0x010fe20008000f00 */
[----:B------:R-:W-:Y:S01]  /*5d40*/  IMAD.U32 R4, RZ, RZ, UR8 ;  /* 0x00000008ff047e24 */ /* 0x000fe2000f8e00ff */
[----:B-----5:R-:W-:Y:S01]  /*5d50*/  MOV R7, UR7 ;  /* 0x0000000700077c02 */ /* 0x020fe20008000f00 */
[----:B------:R-:W-:Y:S01]  /*5d60*/  IMAD.U32 R6, RZ, RZ, UR6 ;  /* 0x00000006ff067e24 */ /* 0x000fe2000f8e00ff */
[----:B--2---:R-:W-:Y:S01]  /*5d70*/  MOV R11, UR5 ;  /* 0x00000005000b7c02 */ /* 0x004fe20008000f00 */
[----:B------:R-:W-:Y:S02]  /*5d80*/  IMAD.U32 R10, RZ, RZ, UR4 ;  /* 0x00000004ff0a7e24 */ /* 0x000fe4000f8e00ff */
[----:B------:R-:W-:Y:S07]  /*5d90*/  LEPC R20, `(.L_x_95) ;  /* 0x000000001014794e */ /* 0x000fee0000000000 */
[----:B-1-3--:R-:W-:Y:S05]  /*5da0*/  CALL.ABS.NOINC R2 ;  /* 0x0000000002007343 */ /* 0x00afea0003c00000 */
.L_x_95:
[----:B------:R-:W-:Y:S01]  /*5db0*/  SHF.L.U32 R20, R40, 0x10, RZ ;  /* 0x0000001028147819 */ /* 0x000fe200000006ff */
[----:B------:R-:W-:Y:S05]  /*5dc0*/  WARPSYNC.ALL ;  /* 0x0000000000007948 */ /* 0x000fea0003800000 */
[----:B------:R-:W-:Y:S01]  /*5dd0*/  R2UR UR4, R34 ;  /* 0x00000000220472ca */ /* 0x000fe200000e0000 */
[----:B------:R-:W-:Y:S01]  /*5de0*/  BSSY.RECONVERGENT B0, `(.L_x_96) ;  /* 0x000004e000007945 */ /* 0x000fe20003800200 */
[----:B------:R-:W-:Y:S02]  /*5df0*/  LOP3.LUT R21, R40, 0xffff0000, RZ, 0xc0, !PT ;  /* 0xffff000028157812 */ /* 0x000fe400078ec0ff */
[----:B------:R-:W-:Y:S02]  /*5e00*/  LOP3.LUT R36, R41, 0xffff0000, RZ, 0xc0, !PT ;  /* 0xffff000029247812 */ /* 0x000fe400078ec0ff */
[----:B------:R-:W-:Y:S02]  /*5e10*/  SHF.L.U32 R37, R43, 0x10, RZ ;  /* 0x000000102b257819 */ /* 0x000fe400000006ff */
[----:B------:R-:W-:Y:S02]  /*5e20*/  LOP3.LUT R38, R51, 0xffff0000, RZ, 0xc0, !PT ;  /* 0xffff000033267812 */ /* 0x000fe400078ec0ff */
[----:B------:R-:W-:Y:S03]  /*5e30*/  ISETP.NE.AND P0, PT, R72, RZ, PT ;  /* 0x000000ff4800720c */ /* 0x000fe60003f05270 */
[----:B------:R-:W1:Y:S02]  /*5e40*/  LDTM.16dp256bit.x4 R4, tmem[UR4] ;  /* 0x00000004000479ee */ /* 0x000e640008120000 */
[C---:B-12---:R-:W-:Y:S01]  /*5e50*/  FMUL R0, R33.reuse, R4 ;  /* 0x0000000421007220 */ /* 0x046fe20000400000 */
[C---:B------:R-:W-:Y:S01]  /*5e60*/  FMUL R2, R33.reuse, R5 ;  /* 0x0000000521027220 */ /* 0x040fe20000400000 */
[C---:B------:R-:W-:Y:S01]  /*5e70*/  FMUL R3, R33.reuse, R6 ;  /* 0x0000000621037220 */ /* 0x040fe20000400000 */
[----:B------:R-:W-:Y:S01]  /*5e80*/  FMUL R7, R33, R7 ;  /* 0x0000000721077220 */ /* 0x000fe20000400000 */
[----:B------:R-:W-:Y:S01]  /*5e90*/  FFMA R0, R35, R20, R0 ;  /* 0x0000001423007223 */ /* 0x000fe20000000000 */
[----:B------:R-:W-:Y:S01]  /*5ea0*/  SHF.L.U32 R20, R41, 0x10, RZ ;  /* 0x0000001029147819 */ /* 0x000fe200000006ff */
[----:B------:R-:W-:Y:S01]  /*5eb0*/  FFMA R2, R35, R21, R2 ;  /* 0x0000001523027223 */ /* 0x000fe20000000002 */
[C---:B------:R-:W-:Y:S01]  /*5ec0*/  SHF.L.U32 R21, R42.reuse, 0x10, RZ ;  /* 0x000000102a157819 */ /* 0x040fe200000006ff */
[C---:B------:R-:W-:Y:S01]  /*5ed0*/  FMUL R4, R33.reuse, R8 ;  /* 0x0000000821047220 */ /* 0x040fe20000400000 */
[----:B------:R-:W-:Y:S01]  /*5ee0*/  FMUL R5, R33, R9 ;  /* 0x0000000921057220 */ /* 0x000fe20000400000 */
[C---:B------:R-:W-:Y:S01]  /*5ef0*/  FFMA R3, R35.reuse, R20, R3 ;  /* 0x0000001423037223 */ /* 0x040fe20000000003 */
[----:B------:R-:W-:Y:S01]  /*5f00*/  LOP3.LUT R20, R42, 0xffff0000, RZ, 0xc0, !PT ;  /* 0xffff00002a147812 */ /* 0x000fe200078ec0ff */
[----:B------:R-:W-:Y:S01]  /*5f10*/  FFMA R7, R35, R36, R7 ;  /* 0x0000002423077223 */ /* 0x000fe20000000007 */
[----:B------:R-:W-:Y:S01]  /*5f20*/  LOP3.LUT R36, R43, 0xffff0000, RZ, 0xc0, !PT ;  /* 0xffff00002b247812 */ /* 0x000fe200078ec0ff */
[C---:B------:R-:W-:Y:S01]  /*5f30*/  FMUL R6, R33.reuse, R10 ;  /* 0x0000000a21067220 */ /* 0x040fe20000400000 */
[----:B------:R-:W-:Y:S01]  /*5f40*/  F2FP.BF16.F32.PACK_AB R44, R2, R0 ;  /* 0x00000000022c723e */ /* 0x000fe200000010ff */
[----:B------:R-:W-:Y:S01]  /*5f50*/  FMUL R11, R33, R11 ;  /* 0x0000000b210b7220 */ /* 0x000fe20000400000 */
[----:B------:R-:W-:Y:S01]  /*5f60*/  F2FP.BF16.F32.PACK_AB R45, R7, R3 ;  /* 0x00000003072d723e */ /* 0x000fe200000010ff */
[----:B------:R-:W-:Y:S01]  /*5f70*/  FFMA R4, R35, R21, R4 ;  /* 0x0000001523047223 */ /* 0x000fe20000000004 */
[----:B------:R-:W-:Y:S01]  /*5f80*/  SHF.L.U32 R21, R49, 0x10, RZ ;  /* 0x0000001031157819 */ /* 0x000fe200000006ff */
[C---:B------:R-:W-:Y:S01]  /*5f90*/  FFMA R5, R35.reuse, R20, R5 ;  /* 0x0000001423057223 */ /* 0x040fe20000000005 */
[C---:B------:R-:W-:Y:S01]  /*5fa0*/  SHF.L.U32 R20, R48.reuse, 0x10, RZ ;  /* 0x0000001030147819 */ /* 0x040fe200000006ff */
[----:B------:R-:W-:Y:S01]  /*5fb0*/  FFMA R6, R35, R37, R6 ;  /* 0x0000002523067223 */ /* 0x000fe20000000006 */
[----:B------:R-:W-:Y:S01]  /*5fc0*/  SHF.L.U32 R37, R51, 0x10, RZ ;  /* 0x0000001033257819 */ /* 0x000fe200000006ff */
[----:B------:R-:W-:Y:S01]  /*5fd0*/  FFMA R11, R35, R36, R11 ;  /* 0x00000024230b7223 */ /* 0x000fe2000000000b */
[C---:B------:R-:W-:Y:S01]  /*5fe0*/  FMUL R8, R33.reuse, R12 ;  /* 0x0000000c21087220 */ /* 0x040fe20000400000 */
[----:B------:R-:W-:Y:S01]  /*5ff0*/  LOP3.LUT R36, R48, 0xffff0000, RZ, 0xc0, !PT ;  /* 0xffff000030247812 */ /* 0x000fe200078ec0ff */
[C---:B------:R-:W-:Y:S01]  /*6000*/  FMUL R9, R33.reuse, R13 ;  /* 0x0000000d21097220 */ /* 0x040fe20000400000 */
[----:B------:R-:W-:Y:S01]  /*6010*/  FMUL R10, R33, R14 ;  /* 0x0000000e210a7220 */ /* 0x000fe20000400000 */
[----:B------:R-:W-:Y:S01]  /*6020*/  FFMA R8, R35, R20, R8 ;  /* 0x0000001423087223 */ /* 0x000fe20000000008 */
[----:B------:R-:W-:Y:S01]  /*6030*/  LOP3.LUT R20, R49, 0xffff0000, RZ, 0xc0, !PT ;  /* 0xffff000031147812 */ /* 0x000fe200078ec0ff */
[C---:B------:R-:W-:Y:S01]  /*6040*/  FFMA R9, R35.reuse, R36, R9 ;  /* 0x0000002423097223 */ /* 0x040fe20000000009 */
[----:B------:R-:W-:Y:S01]  /*6050*/  FFMA R10, R35, R21, R10 ;  /* 0x00000015230a7223 */ /* 0x000fe2000000000a */
[C---:B------:R-:W-:Y:S01]  /*6060*/  FMUL R15, R33.reuse, R15 ;  /* 0x0000000f210f7220 */ /* 0x040fe20000400000 */
[C---:B------:R-:W-:Y:S01]  /*6070*/  SHF.L.U32 R21, R50.reuse, 0x10, RZ ;  /* 0x0000001032157819 */ /* 0x040fe200000006ff */
[C---:B------:R-:W-:Y:S01]  /*6080*/  FMUL R12, R33.reuse, R16 ;  /* 0x00000010210c7220 */ /* 0x040fe20000400000 */
[----:B------:R-:W-:Y:S01]  /*6090*/  LOP3.LUT R36, R50, 0xffff0000, RZ, 0xc0, !PT ;  /* 0xffff000032247812 */ /* 0x000fe200078ec0ff */
[C---:B------:R-:W-:Y:S01]  /*60a0*/  FMUL R13, R33.reuse, R17 ;  /* 0x00000011210d7220 */ /* 0x040fe20000400000 */
[----:B------:R-:W-:Y:S01]  /*60b0*/  FMUL R14, R33, R18 ;  /* 0x00000012210e7220 */ /* 0x000fe20000400000 */
[----:B------:R-:W-:Y:S01]  /*60c0*/  FFMA R15, R35, R20, R15 ;  /* 0x00000014230f7223 */ /* 0x000fe2000000000f */
[----:B------:R-:W-:Y:S01]  /*60d0*/  FMUL R19, R33, R19 ;  /* 0x0000001321137220 */ /* 0x000fe20000400000 */
[C---:B------:R-:W-:Y:S01]  /*60e0*/  FFMA R12, R35.reuse, R21, R12 ;  /* 0x00000015230c7223 */ /* 0x040fe2000000000c */
[C---:B------:R-:W-:Y:S01]  /*60f0*/  FFMA R13, R35.reuse, R36, R13 ;  /* 0x00000024230d7223 */ /* 0x040fe2000000000d */
[C---:B------:R-:W-:Y:S01]  /*6100*/  FFMA R14, R35.reuse, R37, R14 ;  /* 0x00000025230e7223 */ /* 0x040fe2000000000e */
[----:B------:R-:W-:Y:S01]  /*6110*/  FFMA R19, R35, R38, R19 ;  /* 0x0000002623137223 */ /* 0x000fe20000000013 */
[----:B------:R-:W-:Y:S02]  /*6120*/  F2FP.BF16.F32.PACK_AB R46, R5, R4 ;  /* 0x00000004052e723e */ /* 0x000fe400000010ff */
[----:B------:R-:W-:Y:S02]  /*6130*/  F2FP.BF16.F32.PACK_AB R47, R11, R6 ;  /* 0x000000060b2f723e */ /* 0x000fe400000010ff */
[----:B------:R-:W-:Y:S02]  /*6140*/  F2FP.BF16.F32.PACK_AB R84, R9, R8 ;  /* 0x000000080954723e */ /* 0x000fe400000010ff */
[----:B------:R-:W-:Y:S01]  /*6150*/  F2FP.BF16.F32.PACK_AB R85, R15, R10 ;  /* 0x0000000a0f55723e */ /* 0x000fe200000010ff */
[----:B------:R1:W-:Y:S01]  /*6160*/  STSM.16.M88.4 [R78+0x200], R44 ;  /* 0x0002002c4e007844 */ /* 0x0003e20000000200 */
[----:B------:R-:W-:Y:S02]  /*6170*/  F2FP.BF16.F32.PACK_AB R86, R13, R12 ;  /* 0x0000000c0d56723e */ /* 0x000fe400000010ff */
[----:B------:R-:W-:Y:S05]  /*6180*/  F2FP.BF16.F32.PACK_AB R87, R19, R14 ;  /* 0x0000000e1357723e */ /* 0x000fea00000010ff */
[----:B------:R1:W-:Y:S01]  /*6190*/  STSM.16.M88.4 [R77+0x200], R84 ;  /* 0x000200544d007844 */ /* 0x0003e20000000200 */
[----:B------:R-:W-:Y:S01]  /*61a0*/  @!PT LDS RZ, [RZ] ;  /* 0x00000000fffff984 */ /* 0x000fe20000000800 */
[----:B------:R-:W-:Y:S01]  /*61b0*/  @!PT LDS RZ, [RZ] ;  /* 0x00000000fffff984 */ /* 0x000fe20000000800 */
[----:B------:R-:W-:Y:S01]  /*61c0*/  @!PT LDS RZ, [RZ] ;  /* 0x00000000fffff984 */ /* 0x000fe20000000800 */
[----:B------:R-:W-:Y:S01]  /*61d0*/  @!PT LDS RZ, [RZ] ;  /* 0x00000000fffff984 */ /* 0x000fe20000000800 */
[----:B------:R2:W-:Y:S07]  /*61e0*/  MEMBAR.ALL.CTA ;  /* 0x0000000000007992 */ /* 0x0005ee0000008000 */
[----:B--2---:R-:W2:Y:S02]  /*61f0*/  FENCE.VIEW.ASYNC.S ;  /* 0x00000000000073c6 */ /* 0x004ea40000000000 */
[----:B--2---:R-:W-:Y:S06]  /*6200*/  BAR.SYNC.DEFER_BLOCKING 0x1, 0x80 ;  /* 0x0042000000007b1d */ /* 0x004fec0000010000 */
[----:B------:R-:W-:Y:S05]  /*6210*/  @P0 BRA `(.L_x_97) ;  /* 0x0000000000280947 */ /* 0x000fea0003800000 */
[----:B------:R-:W-:Y:S02]  /*6220*/  UIADD3 UR4, UPT, UPT, UR48, 0x200, URZ ;  /* 0x0000020030047890 */ /* 0x000fe4000fffe0ff */
[----:B------:R-:W-:Y:S01]  /*6230*/  UIADD3 UR6, UP0, UPT, UR52, 0x680, URZ ;  /* 0x0000068034067890 */ /* 0x000fe2000ff1e0ff */
[----:B------:R-:W-:Y:S03]  /*6240*/  UMOV UR43, UR36 ;  /* 0x00000024002b7c82 */ /* 0x000fe60008000000 */
[----:B------:R-:W-:Y:S01]  /*6250*/  MOV R66, UR4 ;  /* 0x0000000400427c02 */ /* 0x000fe20008000f00 */
[----:B------:R-:W-:Y:S03]  /*6260*/  UIADD3.X UR7, UPT, UPT, URZ, UR53, URZ, UP0, !UPT ;  /* 0x00000035ff077290 */ /* 0x000fe600087fe4ff */
[----:B------:R-:W-:Y:S11]  /*6270*/  R2UR UR40, R66 ;  /* 0x00000000422872ca */ /* 0x000ff600000e0000 */
[----:B------:R-:W-:Y:S02]  /*6280*/  @!UPT UIADD3 URZ, UPT, UPT, URZ, URZ, URZ ;  /* 0x000000fffffff290 */ /* 0x000fe4000fffe0ff */
[----:B------:R2:W-:Y:S01]  /*6290*/  UTMASTG.3D [UR40], [UR6] ;  /* 0x00000028060073b5 */ /* 0x0005e20008010000 */
[----:B------:R0:W-:Y:S01]  /*62a0*/  UTMACMDFLUSH ;  /* 0x00000000000079b7 */ /* 0x0001e20000000000 */
[----:B--2---:R-:W-:Y:S04]  /*62b0*/  DEPBAR.LE SB0, 0x1 ;  /* 0x000080400000791a */ /* 0x004fe80000000000 */
.L_x_97:
[----:B------:R-:W-:Y:S05]  /*62c0*/  BSYNC.RECONVERGENT B0 ;  /* 0x0000000000007941 */ /* 0x000fea0003800200 */
.L_x_96:
[----:B------:R-:W-:Y:S01]  /*62d0*/  BAR.SYNC.DEFER_BLOCKING 0x1, 0x80 ;  /* 0x0042000000007b1d */ /* 0x000fe20000010000 */
[----:B------:R-:W-:Y:S01]  /*62e0*/  ISETP.NE.AND P1, PT, R76, RZ, PT ;  /* 0x000000ff4c00720c */ /* 0x000fe20003f25270 */
[----:B------:R-:W-:Y:S01]  /*62f0*/  UISETP.NE.AND UP0, UPT, UR49, URZ, UPT ;  /* 0x000000ff3100728c */ /* 0x000fe2000bf05270 */
[----:B------:R-:W-:Y:S11]  /*6300*/  LEA R3, R39, UR48, 0x3 ;  /* 0x0000003027037c11 */ /* 0x000ff6000f8e18ff */
[----:B------:R-:W-:Y:S01]  /*6310*/  @P1 SHF.L.U32 R2, R70, 0x1f, RZ ;  /* 0x0000001f46021819 */ /* 0x000fe200000006ff */
[----:B------:R-:W-:Y:S06]  /*6320*/  BRA.U !UP0, `(.L_x_98) ;  /* 0x0000000108247547 */ /* 0x000fec000b800000 */
[----:B------:R-:W-:Y:S01]  /*6330*/  IMAD.U32 R5, RZ, RZ, UR51 ;  /* 0x00000033ff057e24 */ /* 0x000fe2000f8e00ff */
[----:B------:R-:W-:Y:S01]  /*6340*/  MOV R0, UR37 ;  /* 0x0000002500007c02 */ /* 0x000fe20008000f00 */
[----:B------:R-:W-:Y:S03]  /*6350*/  UIADD3 UR51, UPT, UPT, UR51, 0x1, URZ ;  /* 0x0000000133337890 */ /* 0x000fe6000fffe0ff */
[----:B------:R-:W-:Y:S01]  /*6360*/  @P1 LEA R5, R5, UR48, 0x3 ;  /* 0x0000003005051c11 */ /* 0x000fe2000f8e18ff */
[----:B------:R-:W-:Y:S04]  /*6370*/  UISETP.NE.AND UP0, UPT, UR51, 0x4, UPT ;  /* 0x000000043300788c */ /* 0x000fe8000bf05270 */
[----:B------:R-:W-:Y:S01]  /*6380*/  @P1 VIADD R5, R5, 0x40 ;  /* 0x0000004005051836 */ /* 0x000fe20000000000 */
[----:B------:R-:W-:Y:S04]  /*6390*/  USEL UR51, UR51, URZ, UP0 ;  /* 0x000000ff33337287 */ /* 0x000fe80008000000 */
[----:B------:R-:W-:Y:S04]  /*63a0*/  @P1 PRMT R0, R0, 0x654, R5 ;  /* 0x0000065400001816 */ /* 0x000fe80000000005 */
[----:B------:R2:W-:Y:S04]  /*63b0*/  @P1 SYNCS.ARRIVE.TRANS64.RED.A1T0 RZ, [R0+URZ], RZ ;  /* 0x000000ff00ff19a7 */ /* 0x0005e800081004ff */
.L_x_98:
[----:B------:R-:W4:Y:S01]  /*63c0*/  @P1 SYNCS.PHASECHK.TRANS64.TRYWAIT P0, [R3+URZ+0x20], R2 ;  /* 0x00002002030015a7 */ /* 0x000f2200080011ff */
[----:B------:R-:W-:Y:S01]  /*63d0*/  BSSY B1, `(.L_x_99) ;  /* 0x0000013000017945 */ /* 0x000fe20003800000 */
[----:B----4-:R-:W-:Y:S03]  /*63e0*/  @P1 SEL R81, RZ, 0x1, !P0 ;  /* 0x00000001ff511807 */ /* 0x010fe60004000000 */
[----:B------:R-:W-:Y:S05]  /*63f0*/  @!P1 BRA `(.L_x_100) ;  /* 0x0000000000409947 */ /* 0x000fea0003800000 */
[----:B------:R-:W-:Y:S01]  /*6400*/  ISETP.NE.AND P1, PT, R82, RZ, PT ;  /* 0x000000ff5200720c */ /* 0x000fe20003f25270 */
[----:B------:R-:W-:Y:S01]  /*6410*/  BSSY B0, `(.L_x_101) ;  /* 0x0000009000007945 */ /* 0x000fe20003800000 */
[----:B------:R-:W-:Y:S11]  /*6420*/  ISETP.NE.AND P0, PT, R81, RZ, PT ;  /* 0x000000ff5100720c */ /* 0x000ff60003f05270 */
[----:B------:R-:W-:Y:S05]  /*6430*/  @P1 IMAD R4, R39, 0x1000, R80 ;  /* 0x0000100027041824 */ /* 0x000fea00078e0250 */
[----:B------:R-:W-:Y:S05]  /*6440*/  @P1 IADD3 R2, PT, PT, R4, UR48, RZ ;  /* 0x0000003004021c10 */ /* 0x000fea000fffe0ff */
[----:B------:R-:W-:Y:S01]  /*6450*/  @P1 IMAD.IADD R2, R71, 0x1, R2 ;  /* 0x0000000147021824 */ /* 0x000fe200078e0202 */
[----:B------:R-:W-:Y:S06]  /*6460*/  @P0 BRA `(.L_x_102) ;  /* 0x00000000000c0947 */ /* 0x000fec0003800000 */
[----:B--2---:R-:W-:Y:S04]  /*6470*/  SHF.L.U32 R0, R70, 0x1f, RZ ;  /* 0x0000001f46007819 */ /* 0x004fe800000006ff */
[----:B------:R-:W2:Y:S02]  /*6480*/  SYNCS.PHASECHK.TRANS64.TRYWAIT P0, [R3+URZ+0x20], R0 ;  /* 0x00002000030075a7 */ /* 0x000ea400080011ff */
[----:B--2---:R-:W-:Y:S05]  /*6490*/  @!P0 BRA `(.L_x_103) ;  /* 0x0000002400608947 */ /* 0x004fea0003800000 */
.L_x_102:
[----:B------:R-:W-:Y:S05]  /*64a0*/  BSYNC B0 ;  /* 0x0000000000007941 */ /* 0x000fea0003800000 */
.L_x_101:
[----:B------:R-:W-:Y:S02]  /*64b0*/  ISETP.NE.AND P0, PT, R82, RZ, PT ;  /* 0x000000ff5200720c */ /* 0x000fe40003f05270 */
[----:B------:R-:W-:Y:S11]  /*64c0*/  IADD3 R39, PT, PT, R39, 0x1, RZ ;  /* 0x0000000127277810 */ /* 0x000ff60007ffe0ff */
[----:B------:R-:W-:Y:S05]  /*64d0*/  @P0 WARPSYNC.ALL ;  /* 0x0000000000000948 */ /* 0x000fea0003800000 */
[----:B------:R4:W1:Y:S04]  /*64e0*/  @P0 LDSM.16.M88.4 R40, [R4+UR48+0x200] ;  /* 0x000200300428083b */ /* 0x0008680008000200 */
[----:B------:R4:W1:Y:S02]  /*64f0*/  @P0 LDSM.16.M88.4 R48, [R2+0x200] ;  /* 0x000200000230083b */ /* 0x0008640000000200 */
.L_x_100:
[----:B------:R-:W-:Y:S05]  /*6500*/  BSYNC B1 ;  /* 0x0000000000017941 */ /* 0x000fea0003800000 */
.L_x_99:
[----:B--2---:R-:W-:Y:S05]  /*6510*/  VIADD R0, R34, 0x20 ;  /* 0x0000002022007836 */ /* 0x004fea0000000000 */
[----:B------:R-:W-:Y:S04]  /*6520*/  SHF.R.U32.HI R0, RZ, 0x15, R0 ;  /* 0x00000015ff007819 */ /* 0x000fe80000011600 */
[----:B------:R-:W-:Y:S11]  /*6530*/  LOP3.LUT P0, RZ, R0, 0x3, R65, 0x48, !PT ;  /* 0x0000000300ff7812 */ /* 0x000ff60007804841 */
[----:B------:R-:W-:Y:S02]  /*6540*/  @!UPT UIADD3 URZ, UPT, UPT, URZ, URZ, URZ ;  /* 0x000000fffffff290 */ /* 0x000fe4000fffe0ff */
[----:B------:R-:W-:Y:S05]  /*6550*/  @!P0 BRA `(.L_x_104) ;  /* 0x0000000000408947 */ /* 0x000fea0003800000 */
[----:B------:R-:W2:Y:S01]  /*6560*/  LDCU.64 UR8, c[0x4][0x70] ;  /* 0x01000e00ff0877ac */ /* 0x000ea20008000a00 */
[----:B------:R-:W-:Y:S01]  /*6570*/  MOV R3, 0x0 ;  /* 0x0000000000037802 */ /* 0x000fe20000000f00 */
[----:B------:R-:W-:Y:S02]  /*6580*/  HFMA2 R12, -RZ, RZ, 0, 5.9604644775390625e-08 ;  /* 0x00000001ff0c7431 */ /* 0x000fe400000001ff */
[----:B------:R-:W-:Y:S02]  /*6590*/  IMAD.MOV.U32 R8, RZ, RZ, 0x192 ;  /* 0x00000192ff087424 */ /* 0x000fe400078e00ff */
[----:B------:R-:W-:Y:S01]  /*65a0*/  IMAD.MOV.U32 R13, RZ, RZ, RZ ;  /* 0x000000ffff0d7224 */ /* 0x000fe200078e00ff */
[----:B------:R-:W5:Y:S01]  /*65b0*/  LDCU.64 UR6, c[0x4][0x78] ;  /* 0x01000f00ff0677ac */ /* 0x000f620008000a00 */
[----:B----4-:R-:W4:Y:S01]  /*65c0*/  LDC.64 R2, c[0x4][R3] ;  /* 0x0100000003027b82 */ /* 0x010f220000000a00 */
[----:B------:R-:W3:Y:S01]  /*65d0*/  LDCU.64 UR4, c[0x4][0x10] ;  /* 0x01000200ff0477ac */ /* 0x000ee20008000a00 */
[----:B--2---:R-:W-:Y:S01]  /*65e0*/  MOV R5, UR9 ;  /* 0x0000000900057c02 */ /* 0x004fe20008000f00 */
[----:B------:R-:W-:Y:S01]  /*65f0*/  IMAD.U32 R4, RZ, RZ, UR8 ;  /* 0x00000008ff047e24 */ /* 0x000fe2000f8e00ff */
[----:B-----5:R-:W-:Y:S01]  /*6600*/  MOV R7, UR7 ;  /* 0x0000000700077c02 */ /* 0x020fe20008000f00 */
[----:B------:R-:W-:Y:S01]  /*6610*/  IMAD.U32 R6, RZ, RZ, UR6 ;  /* 0x00000006ff067e24 */ /* 0x000fe2000f8e00ff */
[----:B---3--:R-:W-:Y:S01]  /*6620*/  MOV R11, UR5 ;  /* 0x00000005000b7c02 */ /* 0x008fe20008000f00 */
[----:B------:R-:W-:Y:S02]  /*6630*/  IMAD.U32 R10, RZ, RZ, UR4 ;  /* 0x00000004ff0a7e24 */ /* 0x000fe4000f8e00ff */
[----:B------:R-:W-:Y:S07]  /*6640*/  LEPC R20, `(.L_x_104) ;  /* 0x000000001014794e */ /* 0x000fee0000000000 */
[----:B-1--4-:R-:W-:Y:S05]  /*6650*/  CALL.ABS.NOINC R2 ;  /* 0x0000000002007343 */ /* 0x012fea0003c00000 */
.L_x_104:
[----:B-1----:R-:W-:Y:S01]  /*6660*/  SHF.L.U32 R20, R40, 0x10, RZ ;  /* 0x0000001028147819 */ /* 0x002fe200000006ff */
[----:B------:R-:W-:Y:S05]  /*6670*/  WARPSYNC.ALL ;  /* 0x0000000000007948 */ /* 0x000fea0003800000 */
[----:B------:R-:W-:Y:S01]  /*6680*/  R2UR UR4, R34 ;  /* 0x00000000220472ca */ /* 0x000fe200000e0000 */
[----:B------:R-:W-:Y:S01]  /*6690*/  BSSY.RECONVERGENT B0, `(.L_x_105) ;  /* 0x0000055000007945 */ /* 0x000fe20003800200 */
[----:B------:R-:W-:Y:S02]  /*66a0*/  LOP3.LUT R21, R40, 0xffff0000, RZ, 0xc0, !PT ;  /* 0xffff000028157812 */ /* 0x000fe400078ec0ff */
[----:B------:R-:W-:Y:S02]  /*66b0*/  LOP3.LUT R36, R41, 0xffff0000, RZ, 0xc0, !PT ;  /* 0xffff000029247812 */ /* 0x000fe400078ec0ff */
[----:B------:R-:W-:Y:S02]  /*66c0*/  SHF.L.U32 R37, R48, 0x10, RZ ;  /* 0x0000001030257819 */ /* 0x000fe400000006ff */
[----:B------:R-:W-:Y:S02]  /*66d0*/  ISETP.NE.AND P6, PT, R76, RZ, PT ;  /* 0x000000ff4c00720c */ /* 0x000fe40003fc5270 */
[----:B------:R-:W-:Y:S02]  /*66e0*/  ISETP.NE.AND P0, PT, R72, RZ, PT ;  /* 0x000000ff4800720c */ /* 0x000fe40003f05270 */
[----:B------:R-:W-:Y:S01]  /*66f0*/  MOV R38, UR51 ;  /* 0x0000003300267c02 */ /* 0x000fe20008000f00 */
[----:B----4-:R-:W1:Y:S01]  /*6700*/  LDTM.16dp256bit.x4 R4, tmem[UR4+0x20] ;  /* 0x00002004000479ee */ /* 0x010e620008120000 */
[----:B------:R-:W-:Y:S07]  /*6710*/  MOV R83, UR37 ;  /* 0x0000002500537c02 */ /* 0x000fee0008000f00 */
[----:B------:R-:W-:Y:S02]  /*6720*/  @P6 LEA R38, R38, UR48, 0x3 ;  /* 0x0000003026266c11 */ /* 0x000fe4000f8e18ff */
[----:B------:R-:W-:Y:S02]  /*6730*/  @P6 SHF.L.U32 R88, R70, 0x1f, RZ ;  /* 0x0000001f46586819 */ /* 0x000fe400000006ff */
[----:B------:R-:W-:Y:S04]  /*6740*/  @P6 IADD3 R38, PT, PT, R38, 0x40, RZ ;  /* 0x0000004026266810 */ /* 0x000fe80007ffe0ff */
[----:B------:R-:W-:Y:S02]  /*6750*/  @P6 PRMT R38, R83, 0x654, R38 ;  /* 0x0000065453266816 */ /* 0x000fe40000000026 */
[----:B------:R-:W-:Y:S01]  /*6760*/  LEA R83, R39, UR48, 0x3 ;  /* 0x0000003027537c11 */ /* 0x000fe2000f8e18ff */
[C---:B-1----:R-:W-:Y:S01]  /*6770*/  FMUL R0, R33.reuse, R4 ;  /* 0x0000000421007220 */ /* 0x042fe20000400000 */
[C---:B------:R-:W-:Y:S01]  /*6780*/  FMUL R2, R33.reuse, R5 ;  /* 0x0000000521027220 */ /* 0x040fe20000400000 */
[C---:B------:R-:W-:Y:S01]  /*6790*/  FMUL R3, R33.reuse, R6 ;  /* 0x0000000621037220 */ /* 0x040fe20000400000 */
[----:B------:R-:W-:Y:S01]  /*67a0*/  FMUL R7, R33, R7 ;  /* 0x0000000721077220 */ /* 0x000fe20000400000 */
[----:B------:R-:W-:Y:S01]  /*67b0*/  FFMA R0, R35, R20, R0 ;  /* 0x0000001423007223 */ /* 0x000fe20000000000 */
[----:B------:R-:W-:Y:S01]  /*67c0*/  SHF.L.U32 R20, R41, 0x10, RZ ;  /* 0x0000001029147819 */ /* 0x000fe200000006ff */
[----:B------:R-:W-:Y:S01]  /*67d0*/  FFMA R2, R35, R21, R2 ;  /* 0x0000001523027223 */ /* 0x000fe20000000002 */
[----:B------:R-:W-:Y:S01]  /*67e0*/  SHF.L.U32 R21, R43, 0x10, RZ ;  /* 0x000000102b157819 */ /* 0x000fe200000006ff */
[C---:B------:R-:W-:Y:S01]  /*67f0*/  FMUL R4, R33.reuse, R8 ;  /* 0x0000000821047220 */ /* 0x040fe20000400000 */
[----:B------:R-:W-:Y:S01]  /*6800*/  FMUL R5, R33, R9 ;  /* 0x0000000921057220 */ /* 0x000fe20000400000 */
[C---:B------:R-:W-:Y:S01]  /*6810*/  FFMA R3, R35.reuse, R20, R3 ;  /* 0x0000001423037223 */ /* 0x040fe20000000003 */
[----:B------:R-:W-:Y:S01]  /*6820*/  SHF.L.U32 R20, R42, 0x10, RZ ;  /* 0x000000102a147819 */ /* 0x000fe200000006ff */
[----:B------:R-:W-:Y:S01]  /*6830*/  FFMA R7, R35, R36, R7 ;  /* 0x0000002423077223 */ /* 0x000fe20000000007 */
[----:B------:R-:W-:Y:S01]  /*6840*/  LOP3.LUT R36, R43, 0xffff0000, RZ, 0xc0, !PT ;  /* 0xffff00002b247812 */ /* 0x000fe200078ec0ff */
[----:B------:R-:W-:Y:S01]  /*6850*/  FMUL R6, R33, R10 ;  /* 0x0000000a21067220 */ /* 0x000fe20000400000 */
[----:B------:R-:W-:Y:S01]  /*6860*/  F2FP.BF16.F32.PACK_AB R44, R2, R0 ;  /* 0x00000000022c723e */ /* 0x000fe200000010ff */
[----:B------:R-:W-:Y:S01]  /*6870*/  FFMA R4, R35, R20, R4 ;  /* 0x0000001423047223 */ /* 0x000fe20000000004 */
[----:B------:R-:W-:Y:S01]  /*6880*/  LOP3.LUT R20, R42, 0xffff0000, RZ, 0xc0, !PT ;  /* 0xffff00002a147812 */ /* 0x000fe200078ec0ff */
[----:B------:R-:W-:Y:S01]  /*6890*/  FMUL R11, R33, R11 ;  /* 0x0000000b210b7220 */ /* 0x000fe20000400000 */
[----:B------:R-:W-:Y:S01]  /*68a0*/  F2FP.BF16.F32.PACK_AB R45, R7, R3 ;  /* 0x00000003072d723e */ /* 0x000fe200000010ff */
[C---:B------:R-:W-:Y:S01]  /*68b0*/  FMUL R8, R33.reuse, R12 ;  /* 0x0000000c21087220 */ /* 0x040fe20000400000 */
[----:B------:R-:W-:Y:S01]  /*68c0*/  FMUL R9, R33, R13 ;  /* 0x0000000d21097220 */ /* 0x000fe20000400000 */
[C---:B------:R-:W-:Y:S01]  /*68d0*/  FFMA R5, R35.reuse, R20, R5 ;  /* 0x0000001423057223 */ /* 0x040fe20000000005 */
[----:B------:R-:W-:Y:S01]  /*68e0*/  LOP3.LUT R20, R48, 0xffff0000, RZ, 0xc0, !PT ;  /* 0xffff000030147812 */ /* 0x000fe200078ec0ff */
[----:B------:R-:W-:Y:S01]  /*68f0*/  FFMA R6, R35, R21, R6 ;  /* 0x0000001523067223 */ /* 0x000fe20000000006 */
[----:B------:R-:W-:Y:S01]  /*6900*/  SHF.L.U32 R21, R49, 0x10, RZ ;  /* 0x0000001031157819 */ /* 0x000fe200000006ff */
[----:B------:R-:W-:Y:S01]  /*6910*/  FFMA R11, R35, R36, R11 ;  /* 0x00000024230b7223 */ /* 0x000fe2000000000b */
[----:B------:R-:W-:Y:S01]  /*6920*/  LOP3.LUT R36, R51, 0xffff0000, RZ, 0xc0, !PT ;  /* 0xffff000033247812 */ /* 0x000fe200078ec0ff */
[C---:B------:R-:W-:Y:S01]  /*6930*/  FFMA R8, R35.reuse, R37, R8 ;  /* 0x0000002523087223 */ /* 0x040fe20000000008 */
[----:B------:R-:W-:Y:S01]  /*6940*/  FFMA R9, R35, R20, R9 ;  /* 0x0000001423097223 */ /* 0x000fe20000000009 */
[----:B------:R-:W-:Y:S01]  /*6950*/  FMUL R10, R33, R14 ;  /* 0x0000000e210a7220 */ /* 0x000fe20000400000 */
[----:B------:R-:W-:Y:S01]  /*6960*/  LOP3.LUT R20, R49, 0xffff0000, RZ, 0xc0, !PT ;  /* 0xffff000031147812 */ /* 0x000fe200078ec0ff */
[C---:B------:R-:W-:Y:S01]  /*6970*/  FMUL R15, R33.reuse, R15 ;  /* 0x0000000f210f7220 */ /* 0x040fe20000400000 */
[----:B------:R-:W-:Y:S01]  /*6980*/  FMUL R12, R33, R16 ;  /* 0x00000010210c7220 */ /* 0x000fe20000400000 */
[C---:B------:R-:W-:Y:S01]  /*6990*/  FFMA R10, R35.reuse, R21, R10 ;  /* 0x00000015230a7223 */ /* 0x040fe2000000000a */
[C---:B------:R-:W-:Y:S01]  /*69a0*/  SHF.L.U32 R21, R50.reuse, 0x10, RZ ;  /* 0x0000001032157819 */ /* 0x040fe200000006ff */
[----:B------:R-:W-:Y:S01]  /*69b0*/  FFMA R15, R35, R20, R15 ;  /* 0x00000014230f7223 */ /* 0x000fe2000000000f */
[----:B------:R-:W-:Y:S01]  /*69c0*/  LOP3.LUT R20, R50, 0xffff0000, RZ, 0xc0, !PT ;  /* 0xffff000032147812 */ /* 0x000fe200078ec0ff */
[----:B------:R-:W-:Y:S01]  /*69d0*/  FMUL R13, R33, R17 ;  /* 0x00000011210d7220 */ /* 0x000fe20000400000 */
[----:B------:R-:W-:Y:S01]  /*69e0*/  SHF.L.U32 R37, R51, 0x10, RZ ;  /* 0x0000001033257819 */ /* 0x000fe200000006ff */
[C---:B------:R-:W-:Y:S01]  /*69f0*/  FMUL R14, R33.reuse, R18 ;  /* 0x00000012210e7220 */ /* 0x040fe20000400000 */
        /* <DEDUP_REMOVED lines=21> */
[----:B------:R-:W-:Y:S02]  /*6b50*/  UIADD3 UR8, UP0, UPT, UR52, 0x680, URZ ;  /* 0x0000068034087890 */ /* 0x000fe4000ff1e0ff */
[----:B------:R-:W-:Y:S02]  /*6b60*/  UIADD3 UR5, UPT, UPT, UR41, 0x20, URZ ;  /* 0x0000002029057890 */ /* 0x000fe4000fffe0ff */
[----:B------:R-:W-:Y:S02]  /*6b70*/  UIADD3 UR4, UPT, UPT, UR48, 0x1200, URZ ;  /* 0x0000120030047890 */ /* 0x000fe4000fffe0ff */
[----:B------:R-:W-:Y:S01]  /*6b80*/  UIADD3.X UR9, UPT, UPT, URZ, UR53, URZ, UP0, !UPT ;  /* 0x00000035ff097290 */ /* 0x000fe200087fe4ff */
[----:B------:R-:W-:Y:S01]  /*6b90*/  UMOV UR6, UR42 ;  /* 0x0000002a00067c82 */ /* 0x000fe20008000000 */
[----:B------:R-:W-:Y:S07]  /*6ba0*/  UMOV UR7, UR36 ;  /* 0x0000002400077c82 */ /* 0x000fee0008000000 */
[----:B------:R2:W-:Y:S01]  /*6bb0*/  UTMASTG.3D [UR4], [UR8] ;  /* 0x00000004080073b5 */ /* 0x0005e20008010000 */
[----:B------:R0:W-:Y:S01]  /*6bc0*/  UTMACMDFLUSH ;  /* 0x00000000000079b7 */ /* 0x0001e20000000000 */
[----:B--2---:R-:W-:Y:S04]  /*6bd0*/  DEPBAR.LE SB0, 0x1 ;  /* 0x000080400000791a */ /* 0x004fe80000000000 */
.L_x_106:
[----:B------:R-:W-:Y:S05]  /*6be0*/  BSYNC.RECONVERGENT B0 ;  /* 0x0000000000007941 */ /* 0x000fea0003800200 */
.L_x_105:
[----:B------:R-:W-:Y:S01]  /*6bf0*/  BAR.SYNC.DEFER_BLOCKING 0x1, 0x80 ;  /* 0x0042000000007b1d */ /* 0x000fe20000010000 */
[----:B------:R-:W-:Y:S04]  /*6c00*/  UIADD3 UR40, UPT, UPT, UR51, 0x1, URZ ;  /* 0x0000000133287890 */ /* 0x000fe8000fffe0ff */
[----:B------:R-:W-:Y:S04]  /*6c10*/  UISETP.NE.AND UP0, UPT, UR40, 0x4, UPT ;  /* 0x000000042800788c */ /* 0x000fe8000bf05270 */
[----:B------:R-:W-:Y:S01]  /*6c20*/  USEL UR40, UR40, URZ, UP0 ;  /* 0x000000ff28287287 */ /* 0x000fe20008000000 */
[----:B------:R2:W-:Y:S01]  /*6c30*/  @P6 SYNCS.ARRIVE.TRANS64.RED.A1T0 RZ, [R38+URZ], RZ ;  /* 0x000000ff26ff69a7 */ /* 0x0005e200081004ff */
[----:B------:R-:W-:Y:S01]  /*6c40*/  BSSY B1, `(.L_x_107) ;  /* 0x0000014000017945 */ /* 0x000fe20003800000 */
[----:B------:R-:W4:Y:S02]  /*6c50*/  @P6 SYNCS.PHASECHK.TRANS64.TRYWAIT P0, [R83+URZ+0x20], R88 ;  /* 0x00002058530065a7 */ /* 0x000f2400080011ff */
[----:B----4-:R-:W-:Y:S01]  /*6c60*/  @P6 SEL R81, RZ, 0x1, !P0 ;  /* 0x00000001ff516807 */ /* 0x010fe20004000000 */
[----:B--2---:R-:W-:Y:S06]  /*6c70*/  @!P6 BRA `(.L_x_108) ;  /* 0x000000000040e947 */ /* 0x004fec0003800000 */
[----:B------:R-:W-:Y:S01]  /*6c80*/  ISETP.NE.AND P1, PT, R82, RZ, PT ;  /* 0x000000ff5200720c */ /* 0x000fe20003f25270 */
[----:B------:R-:W-:Y:S01]  /*6c90*/  BSSY B0, `(.L_x_109) ;  /* 0x0000009000007945 */ /* 0x000fe20003800000 */
[----:B------:R-:W-:Y:S11]  /*6ca0*/  ISETP.NE.AND P0, PT, R81, RZ, PT ;  /* 0x000000ff5100720c */ /* 0x000ff60003f05270 */
[----:B------:R-:W-:Y:S05]  /*6cb0*/  @P1 IMAD R2, R39, 0x1000, R80 ;  /* 0x0000100027021824 */ /* 0x000fea00078e0250 */
[----:B------:R-:W-:Y:S05]  /*6cc0*/  @P1 IADD3 R0, PT, PT, R2, UR48, RZ ;  /* 0x0000003002001c10 */ /* 0x000fea000fffe0ff */
[----:B------:R-:W-:Y:S01]  /*6cd0*/  @P1 IMAD.IADD R0, R71, 0x1, R0 ;  /* 0x0000000147001824 */ /* 0x000fe200078e0200 */
[----:B------:R-:W-:Y:S06]  /*6ce0*/  @P0 BRA `(.L_x_110) ;  /* 0x00000000000c0947 */ /* 0x000fec0003800000 */
[----:B------:R-:W-:Y:S04]  /*6cf0*/  SHF.L.U32 R4, R70, 0x1f, RZ ;  /* 0x0000001f46047819 */ /* 0x000fe800000006ff */
[----:B------:R-:W2:Y:S02]  /*6d00*/  SYNCS.PHASECHK.TRANS64.TRYWAIT P0, [R83+URZ+0x20], R4 ;  /* 0x00002004530075a7 */ /* 0x000ea400080011ff */
[----:B--2---:R-:W-:Y:S05]  /*6d10*/  @!P0 BRA `(.L_x_111) ;  /* 0x0000001c00548947 */ /* 0x004fea0003800000 */
.L_x_110:
[----:B------:R-:W-:Y:S05]  /*6d20*/  BSYNC B0 ;  /* 0x0000000000007941 */ /* 0x000fea0003800000 */
.L_x_109:
[----:B------:R-:W-:Y:S02]  /*6d30*/  ISETP.NE.AND P0, PT, R82, RZ, PT ;  /* 0x000000ff5200720c */ /* 0x000fe40003f05270 */
[----:B------:R-:W-:Y:S11]  /*6d40*/  IADD3 R39, PT, PT, R39, 0x1, RZ ;  /* 0x0000000127277810 */ /* 0x000ff60007ffe0ff */
[----:B------:R-:W-:Y:S05]  /*6d50*/  @P0 WARPSYNC.ALL ;  /* 0x0000000000000948 */ /* 0x000fea0003800000 */
[----:B------:R4:W1:Y:S04]  /*6d60*/  @P0 LDSM.16.M88.4 R40, [R2+UR48+0x200] ;  /* 0x000200300228083b */ /* 0x0008680008000200 */
[----:B------:R4:W1:Y:S02]  /*6d70*/  @P0 LDSM.16.M88.4 R48, [R0+0x200] ;  /* 0x000200000030083b */ /* 0x0008640000000200 */
.L_x_108:
[----:B------:R-:W-:Y:S05]  /*6d80*/  BSYNC B1 ;  /* 0x0000000000017941 */ /* 0x000fea0003800000 */
.L_x_107:
[----:B----4-:R-:W-:Y:S05]  /*6d90*/  VIADD R0, R34, 0x40 ;  /* 0x0000004022007836 */ /* 0x010fea0000000000 */
[----:B------:R-:W-:Y:S04]  /*6da0*/  SHF.R.U32.HI R0, RZ, 0x15, R0 ;  /* 0x00000015ff007819 */ /* 0x000fe80000011600 */
[----:B------:R-:W-:Y:S11]  /*6db0*/  LOP3.LUT P0, RZ, R0, 0x3, R65, 0x48, !PT ;  /* 0x0000000300ff7812 */ /* 0x000ff60007804841 */
[----:B------:R-:W-:Y:S02]  /*6dc0*/  @!UPT UIADD3 URZ, UPT, UPT, URZ, URZ, URZ ;  /* 0x000000fffffff290 */ /* 0x000fe4000fffe0ff */
        /* <DEDUP_REMOVED lines=8> */
[----:B------:R-:W3:Y:S01]  /*6e50*/  LDCU.64 UR4, c[0x4][0x10] ;  /* 0x01000200ff0477ac */ /* 0x000ee20008000a00 */
[----:B----4-:R-:W-:Y:S01]  /*6e60*/  MOV R5, UR9 ;  /* 0x0000000900057c02 */ /* 0x010fe20008000f00 */
[----:B--2---:R-:W-:Y:S01]  /*6e70*/  IMAD.U32 R4, RZ, RZ, UR8 ;  /* 0x00000008ff047e24 */ /* 0x004fe2000f8e00ff */
[----:B-----5:R-:W-:Y:S01]  /*6e80*/  MOV R7, UR7 ;  /* 0x0000000700077c02 */ /* 0x020fe20008000f00 */
[----:B------:R-:W-:Y:S01]  /*6e90*/  IMAD.U32 R6, RZ, RZ, UR6 ;  /* 0x00000006ff067e24 */ /* 0x000fe2000f8e00ff */
[----:B---3--:R-:W-:Y:S01]  /*6ea0*/  MOV R11, UR5 ;  /* 0x00000005000b7c02 */ /* 0x008fe20008000f00 */
[----:B------:R-:W-:Y:S02]  /*6eb0*/  IMAD.U32 R10, RZ, RZ, UR4 ;  /* 0x00000004ff0a7e24 */ /* 0x000fe4000f8e00ff */
[----:B------:R-:W-:Y:S07]  /*6ec0*/  LEPC R20, `(.L_x_112) ;  /* 0x000000001014794e */ /* 0x000fee0000000000 */
[----:B-1----:R-:W-:Y:S05]  /*6ed0*/  CALL.ABS.NOINC R2 ;  /* 0x0000000002007343 */ /* 0x002fea0003c00000 */
.L_x_112:
        /* <DEDUP_REMOVED lines=10> */
[----:B--2---:R-:W1:Y:S01]  /*6f80*/  LDTM.16dp256bit.x4 R4, tmem[UR4+0x40] ;  /* 0x00004004000479ee */ /* 0x004e620008120000 */
[----:B------:R-:W-:Y:S02]  /*6f90*/  MOV R83, UR37 ;  /* 0x0000002500537c02 */ /* 0x000fe40008000f00 */
[----:B------:R-:W-:Y:S05]  /*6fa0*/  LEA R88, R39, UR48, 0x3 ;  /* 0x0000003027587c11 */ /* 0x000fea000f8e18ff */
[----:B------:R-:W-:Y:S04]  /*6fb0*/  @P6 LEA R38, R38, UR48, 0x3 ;  /* 0x0000003026266c11 */ /* 0x000fe8000f8e18ff */
[----:B------:R-:W-:Y:S04]  /*6fc0*/  @P6 IADD3 R38, PT, PT, R38, 0x40, RZ ;  /* 0x0000004026266810 */ /* 0x000fe80007ffe0ff */
[----:B------:R-:W-:Y:S02]  /*6fd0*/  @P6 PRMT R38, R83, 0x654, R38 ;  /* 0x0000065453266816 */ /* 0x000fe40000000026 */
[----:B------:R-:W-:Y:S01]  /*6fe0*/  @P6 SHF.L.U32 R83, R70, 0x1f, RZ ;  /* 0x0000001f46536819 */ /* 0x000fe200000006ff */
        /* <DEDUP_REMOVED lines=71> */
.L_x_114:
[----:B------:R-:W-:Y:S05]  /*7460*/  BSYNC.RECONVERGENT B0 ;  /* 0x0000000000007941 */ /* 0x000fea0003800200 */
.L_x_113:
        /* <DEDUP_REMOVED lines=19> */
.L_x_118:
[----:B------:R-:W-:Y:S05]  /*75a0*/  BSYNC B0 ;  /* 0x0000000000007941 */ /* 0x000fea0003800000 */
.L_x_117:
[----:B------:R-:W-:Y:S11]  /*75b0*/  ISETP.NE.AND P0, PT, R82, RZ, PT ;  /* 0x000000ff5200720c */ /* 0x000ff60003f05270 */
[----:B------:R-:W-:Y:S02]  /*75c0*/  @!UPT UIADD3 URZ, UPT, UPT, URZ, URZ, URZ ;  /* 0x000000fffffff290 */ /* 0x000fe4000fffe0ff */
[----:B------:R-:W-:Y:S05]  /*75d0*/  @P0 WARPSYNC.ALL ;  /* 0x0000000000000948 */ /* 0x000fea0003800000 */
[----:B------:R4:W1:Y:S04]  /*75e0*/  @P0 LDSM.16.M88.4 R40, [R39+UR48+0x200] ;  /* 0x000200302728083b */ /* 0x0008680008000200 */
[----:B------:R4:W1:Y:S02]  /*75f0*/  @P0 LDSM.16.M88.4 R48, [R0+0x200] ;  /* 0x000200000030083b */ /* 0x0008640000000200 */
.L_x_116:
[----:B------:R-:W-:Y:S05]  /*7600*/  BSYNC B1 ;  /* 0x0000000000017941 */ /* 0x000fea0003800000 */
.L_x_115:
[----:B----4-:R-:W-:Y:S05]  /*7610*/  VIADD R0, R34, 0x60 ;  /* 0x0000006022007836 */ /* 0x010fea0000000000 */
[----:B------:R-:W-:Y:S04]  /*7620*/  SHF.R.U32.HI R0, RZ, 0x15, R0 ;  /* 0x00000015ff007819 */ /* 0x000fe80000011600 */
[----:B------:R-:W-:Y:S11]  /*7630*/  LOP3.LUT P0, RZ, R0, 0x3, R65, 0x48, !PT ;  /* 0x0000000300ff7812 */ /* 0x000ff60007804841 */
[----:B------:R-:W-:Y:S02]  /*7640*/  @!UPT UIADD3 URZ, UPT, UPT, URZ, URZ, URZ ;  /* 0x000000fffffff290 */ /* 0x000fe4000fffe0ff */
[----:B------:R-:W-:Y:S05]  /*7650*/  @!P0 BRA `(.L_x_120) ;  /* 0x0000000000408947 */ /* 0x000fea0003800000 */
[----:B------:R-:W4:Y:S01]  /*7660*/  LDCU.64 UR8, c[0x4][0x70] ;  /* 0x01000e00ff0877ac */ /* 0x000f220008000a00 */
[----:B--2---:R-:W-:Y:S01]  /*7670*/  MOV R3, 0x0 ;  /* 0x0000000000037802 */ /* 0x004fe20000000f00 */
[----:B------:R-:W-:Y:S02]  /*7680*/  HFMA2 R12, -RZ, RZ, 0, 5.9604644775390625e-08 ;  /* 0x00000001ff0c7431 */ /* 0x000fe400000001ff */
[----:B------:R-:W-:Y:S02]  /*7690*/  IMAD.MOV.U32 R8, RZ, RZ, 0x192 ;  /* 0x00000192ff087424 */ /* 0x000fe400078e00ff */
[----:B------:R-:W-:Y:S01]  /*76a0*/  IMAD.MOV.U32 R13, RZ, RZ, RZ ;  /* 0x000000ffff0d7224 */ /* 0x000fe200078e00ff */
[----:B------:R-:W2:Y:S01]  /*76b0*/  LDCU.64 UR6, c[0x4][0x78] ;  /* 0x01000f00ff0677ac */ /* 0x000ea20008000a00 */
[----:B------:R-:W1:Y:S01]  /*76c0*/  LDC.64 R2, c[0x4][R3] ;  /* 0x0100000003027b82 */ /* 0x000e620000000a00 */
[----:B------:R-:W5:Y:S01]  /*76d0*/  LDCU.64 UR4, c[0x4][0x10] ;  /* 0x01000200ff0477ac */ /* 0x000f620008000a00 */
[----:B----4-:R-:W-:Y:S01]  /*76e0*/  MOV R5, UR9 ;  /* 0x0000000900057c02 */ /* 0x010fe20008000f00 */
[----:B------:R-:W-:Y:S01]  /*76f0*/  IMAD.U32 R4, RZ, RZ, UR8 ;  /* 0x00000008ff047e24 */ /* 0x000fe2000f8e00ff */
[----:B--2---:R-:W-:Y:S01]  /*7700*/  MOV R7, UR7 ;  /* 0x0000000700077c02 */ /* 0x004fe20008000f00 */
[----:B------:R-:W-:Y:S01]  /*7710*/  IMAD.U32 R6, RZ, RZ, UR6 ;  /* 0x00000006ff067e24 */ /* 0x000fe2000f8e00ff */
[----:B-----5:R-:W-:Y:S01]  /*7720*/  MOV R11, UR5 ;  /* 0x00000005000b7c02 */ /* 0x020fe20008000f00 */
[----:B------:R-:W-:Y:S02]  /*7730*/  IMAD.U32 R10, RZ, RZ, UR4 ;  /* 0x00000004ff0a7e24 */ /* 0x000fe4000f8e00ff */
[----:B------:R-:W-:Y:S07]  /*7740*/  LEPC R20, `(.L_x_120) ;  /* 0x000000001014794e */ /* 0x000fee0000000000 */
[----:B-1-3--:R-:W-:Y:S05]  /*7750*/  CALL.ABS.NOINC R2 ;  /* 0x0000000002007343 */ /* 0x00afea0003c00000 */
.L_x_120:
[----:B------:R-:W-:Y:S01]  /*7760*/  ISETP.NE.AND P0, PT, R72, RZ, PT ;  /* 0x000000ff4800720c */ /* 0x000fe20003f05270 */
[----:B------:R-:W-:Y:S05]  /*7770*/  WARPSYNC.ALL ;  /* 0x0000000000007948 */ /* 0x000fea0003800000 */
[----:B------:R-:W-:Y:S01]  /*7780*/  R2UR UR4, R34 ;  /* 0x00000000220472ca */ /* 0x000fe200000e0000 */
[----:B------:R-:W-:Y:S01]  /*7790*/  BSSY.RECONVERGENT B0, `(.L_x_121) ;  /* 0x0000052000007945 */ /* 0x000fe20003800200 */
[----:B------:R-:W-:Y:S02]  /*77a0*/  R2UR UR5, R79 ;  /* 0x000000004f0572ca */ /* 0x000fe400000e0000 */
[C---:B-1----:R-:W-:Y:S02]  /*77b0*/  SHF.L.U32 R20, R40.reuse, 0x10, RZ ;  /* 0x0000001028147819 */ /* 0x042fe400000006ff */
[----:B------:R-:W-:Y:S02]  /*77c0*/  LOP3.LUT R36, R40, 0xffff0000, RZ, 0xc0, !PT ;  /* 0xffff000028247812 */ /* 0x000fe400078ec0ff */
[C---:B------:R-:W-:Y:S02]  /*77d0*/  SHF.L.U32 R21, R41.reuse, 0x10, RZ ;  /* 0x0000001029157819 */ /* 0x040fe400000006ff */
[----:B------:R-:W-:Y:S02]  /*77e0*/  LOP3.LUT R38, R41, 0xffff0000, RZ, 0xc0, !PT ;  /* 0xffff000029267812 */ /* 0x000fe400078ec0ff */
[C---:B------:R-:W-:Y:S01]  /*77f0*/  SHF.L.U32 R37, R42.reuse, 0x10, RZ ;  /* 0x000000102a257819 */ /* 0x040fe200000006ff */
[----:B------:R-:W1:Y:S01]  /*7800*/  LDTM.16dp256bit.x4 R4, tmem[UR4+0x60] ;  /* 0x00006004000479ee */ /* 0x000e620008120000 */
[----:B------:R-:W-:Y:S01]  /*7810*/  LOP3.LUT R40, R42, 0xffff0000, RZ, 0xc0, !PT ;  /* 0xffff00002a287812 */ /* 0x000fe200078ec0ff */
[----:B------:R-:W-:Y:S01]  /*7820*/  NOP ;  /* 0x0000000000007918 */ /* 0x000fe20000000000 */
[C---:B------:R-:W-:Y:S01]  /*7830*/  SHF.L.U32 R39, R43.reuse, 0x10, RZ ;  /* 0x000000102b277819 */ /* 0x040fe200000006ff */
[----:B------:R-:W-:Y:S01]  /*7840*/  UIADD3 UR5, UPT, UPT, UR5, 0xb0, URZ ;  /* 0x000000b005057890 */ /* 0x000fe2000fffe0ff */
[----:B------:R-:W-:Y:S02]  /*7850*/  LOP3.LUT R41, R43, 0xffff0000, RZ, 0xc0, !PT ;  /* 0xffff00002b297812 */ /* 0x000fe400078ec0ff */
[C---:B------:R-:W-:Y:S01]  /*7860*/  SHF.L.U32 R42, R48.reuse, 0x10, RZ ;  /* 0x00000010302a7819 */ /* 0x040fe200000006ff */
[----:B------:R-:W-:Y:S01]  /*7870*/  UPRMT UR5, UR37, 0x654, UR5 ;  /* 0x0000065425057896 */ /* 0x000fe20008000005 */
[----:B------:R-:W-:Y:S02]  /*7880*/  LOP3.LUT R43, R48, 0xffff0000, RZ, 0xc0, !PT ;  /* 0xffff0000302b7812 */ /* 0x000fe400078ec0ff */
[C---:B------:R-:W-:Y:S02]  /*7890*/  SHF.L.U32 R44, R49.reuse, 0x10, RZ ;  /* 0x00000010312c7819 */ /* 0x040fe400000006ff */
[----:B------:R-:W-:Y:S02]  /*78a0*/  LOP3.LUT R46, R49, 0xffff0000, RZ, 0xc0, !PT ;  /* 0xffff0000312e7812 */ /* 0x000fe400078ec0ff */
[C---:B------:R-:W-:Y:S02]  /*78b0*/  SHF.L.U32 R45, R50.reuse, 0x10, RZ ;  /* 0x00000010322d7819 */ /* 0x040fe400000006ff */
[----:B-1----:R-:W-:Y:S01]  /*78c0*/  SYNCS.ARRIVE.TRANS64.RED.A1T0 RZ, [UR5], RZ ;  /* 0x000000ffffff79a7 */ /* 0x002fe20008100405 */
[----:B------:R-:W-:Y:S02]  /*78d0*/  LOP3.LUT R48, R50, 0xffff0000, RZ, 0xc0, !PT ;  /* 0xffff000032307812 */ /* 0x000fe400078ec0ff */
[C---:B------:R-:W-:Y:S02]  /*78e0*/  SHF.L.U32 R47, R51.reuse, 0x10, RZ ;  /* 0x00000010332f7819 */ /* 0x040fe400000006ff */
[----:B------:R-:W-:Y:S01]  /*78f0*/  LOP3.LUT R50, R51, 0xffff0000, RZ, 0xc0, !PT ;  /* 0xffff000033327812 */ /* 0x000fe200078ec0ff */
[C---:B------:R-:W-:Y:S01]  /*7900*/  FMUL R4, R33.reuse, R4 ;  /* 0x0000000421047220 */ /* 0x040fe20000400000 */
[C---:B------:R-:W-:Y:S01]  /*7910*/  FMUL R5, R33.reuse, R5 ;  /* 0x0000000521057220 */ /* 0x040fe20000400000 */
[C---:B------:R-:W-:Y:S01]  /*7920*/  FMUL R6, R33.reuse, R6 ;  /* 0x0000000621067220 */ /* 0x040fe20000400000 */
[----:B------:R-:W-:Y:S01]  /*7930*/  FMUL R7, R33, R7 ;  /* 0x0000000721077220 */ /* 0x000fe20000400000 */
[C---:B------:R-:W-:Y:S01]  /*7940*/  FFMA R4, R35.reuse, R20, R4 ;  /* 0x0000001423047223 */ /* 0x040fe20000000004 */
[C---:B------:R-:W-:Y:S01]  /*7950*/  FFMA R5, R35.reuse, R36, R5 ;  /* 0x0000002423057223 */ /* 0x040fe20000000005 */
[C---:B------:R-:W-:Y:S01]  /*7960*/  FFMA R6, R35.reuse, R21, R6 ;  /* 0x0000001523067223 */ /* 0x040fe20000000006 */
[----:B------:R-:W-:Y:S01]  /*7970*/  FFMA R7, R35, R38, R7 ;  /* 0x0000002623077223 */ /* 0x000fe20000000007 */
[C---:B------:R-:W-:Y:S01]  /*7980*/  FMUL R8, R33.reuse, R8 ;  /* 0x0000000821087220 */ /* 0x040fe20000400000 */
[----:B------:R-:W-:Y:S01]  /*7990*/  FMUL R9, R33, R9 ;  /* 0x0000000921097220 */ /* 0x000fe20000400000 */
[----:B---3--:R-:W-:Y:S01]  /*79a0*/  F2FP.BF16.F32.PACK_AB R80, R5, R4 ;  /* 0x000000040550723e */ /* 0x008fe200000010ff */
[----:B------:R-:W-:Y:S01]  /*79b0*/  FMUL R0, R33, R10 ;  /* 0x0000000a21007220 */ /* 0x000fe20000400000 */
[----:B------:R-:W-:Y:S01]  /*79c0*/  F2FP.BF16.F32.PACK_AB R81, R7, R6 ;  /* 0x000000060751723e */ /* 0x000fe200000010ff */
[C---:B------:R-:W-:Y:S01]  /*79d0*/  FFMA R8, R35.reuse, R37, R8 ;  /* 0x0000002523087223 */ /* 0x040fe20000000008 */
[----:B------:R-:W-:Y:S01]  /*79e0*/  FFMA R9, R35, R40, R9 ;  /* 0x0000002823097223 */ /* 0x000fe20000000009 */
[C---:B------:R-:W-:Y:S01]  /*79f0*/  FMUL R2, R33.reuse, R11 ;  /* 0x0000000b21027220 */ /* 0x040fe20000400000 */
[C---:B--2---:R-:W-:Y:S01]  /*7a00*/  FMUL R3, R33.reuse, R12 ;  /* 0x0000000c21037220 */ /* 0x044fe20000400000 */
[----:B------:R-:W-:Y:S01]  /*7a10*/  FMUL R10, R33, R13 ;  /* 0x0000000d210a7220 */ /* 0x000fe20000400000 */
[----:B------:R-:W-:Y:S01]  /*7a20*/  FFMA R0, R35, R39, R0 ;  /* 0x0000002723007223 */ /* 0x000fe20000000000 */
        /* <DEDUP_REMOVED lines=40> */
.L_x_122:
[----:B------:R-:W-:Y:S05]  /*7cb0*/  BSYNC.RECONVERGENT B0 ;  /* 0x0000000000007941 */ /* 0x000fea0003800200 */
.L_x_121:
[----:B------:R-:W-:Y:S01]  /*7cc0*/  BAR.SYNC.DEFER_BLOCKING 0x1, 0x80 ;  /* 0x0042000000007b1d */ /* 0x000fe20000010000 */
[----:B------:R-:W-:Y:S01]  /*7cd0*/  UISETP.NE.AND UP0, UPT, UR49, -0x4, UPT ;  /* 0xfffffffc3100788c */ /* 0x000fe2000bf05270 */
[----:B------:R-:W-:Y:S08]  /*7ce0*/  IADD3 R0, PT, PT, R30, 0x1, RZ ;  /* 0x000000011e007810 */ /* 0x000ff00007ffe0ff */
[----:B------:R-:W-:Y:S05]  /*7cf0*/  BRA.U !UP0, `(.L_x_123) ;  /* 0x0000000108287547 */ /* 0x000fea000b800000 */
[----:B------:R-:W-:Y:S01]  /*7d00*/  ISETP.NE.AND P0, PT, R76, RZ, PT ;  /* 0x000000ff4c00720c */ /* 0x000fe20003f05270 */
[----:B------:R-:W-:Y:S01]  /*7d10*/  IMAD.U32 R3, RZ, RZ, UR51 ;  /* 0x00000033ff037e24 */ /* 0x000fe2000f8e00ff */
[----:B------:R-:W-:Y:S01]  /*7d20*/  UIADD3 UR51, UPT, UPT, UR51, 0x1, URZ ;  /* 0x0000000133337890 */ /* 0x000fe2000fffe0ff */
[----:B------:R-:W-:Y:S03]  /*7d30*/  IMAD.U32 R2, RZ, RZ, UR37 ;  /* 0x00000025ff027e24 */ /* 0x000fe6000f8e00ff */
[----:B------:R-:W-:Y:S04]  /*7d40*/  UISETP.NE.AND UP0, UPT, UR51, 0x4, UPT ;  /* 0x000000043300788c */ /* 0x000fe8000bf05270 */
[----:B------:R-:W-:Y:S03]  /*7d50*/  USEL UR51, UR51, URZ, UP0 ;  /* 0x000000ff33337287 */ /* 0x000fe60008000000 */
[----:B------:R-:W-:Y:S05]  /*7d60*/  @P0 LEA R3, R3, UR48, 0x3 ;  /* 0x0000003003030c11 */ /* 0x000fea000f8e18ff */
[----:B------:R-:W-:Y:S05]  /*7d70*/  @P0 VIADD R3, R3, 0x40 ;  /* 0x0000004003030836 */ /* 0x000fea0000000000 */
[----:B------:R-:W-:Y:S04]  /*7d80*/  @P0 PRMT R2, R2, 0x654, R3 ;  /* 0x0000065402020816 */ /* 0x000fe80000000003 */
[----:B------:R2:W-:Y:S03]  /*7d90*/  @P0 SYNCS.ARRIVE.TRANS64.RED.A1T0 RZ, [R2+URZ], RZ ;  /* 0x000000ff02ff09a7 */ /* 0x0005e600081004ff */
.L_x_123:
[----:B------:R-:W-:Y:S01]  /*7da0*/  ISETP.NE.AND P2, PT, R73, RZ, PT ;  /* 0x000000ff4900720c */ /* 0x000fe20003f45270 */
[----:B------:R-:W-:Y:S01]  /*7db0*/  UIADD3 UR49, UPT, UPT, UR49, 0x4, URZ ;  /* 0x0000000431317890 */ /* 0x000fe2000fffe0ff */
[----:B------:R-:W-:Y:S01]  /*7dc0*/  ISETP.NE.AND P0, PT, R75, 0x2, PT ;  /* 0x000000024b00780c */ /* 0x000fe20003f05270 */
[----:B------:R-:W-:Y:S01]  /*7dd0*/  IMAD.IADD R20, R29, 0x1, R58 ;  /* 0x000000011d147824 */ /* 0x000fe200078e023a */
[----:B------:R-:W-:Y:S01]  /*7de0*/  ISETP.NE.AND P1, PT, R0, 0x4, PT ;  /* 0x000000040000780c */ /* 0x000fe20003f25270 */
[----:B------:R-:W-:Y:S01]  /*7df0*/  IMAD.IADD R21, R31, 0x1, R60 ;  /* 0x000000011f157824 */ /* 0x000fe200078e023c */
[----:B------:R-:W-:Y:S02]  /*7e00*/  SEL R3, RZ, 0x1, P0 ;  /* 0x00000001ff037807 */ /* 0x000fe40000000000 */
[----:B--2---:R-:W-:Y:S02]  /*7e10*/  SEL R2, RZ, 0x1, P1 ;  /* 0x00000001ff027807 */ /* 0x004fe40000800000 */
[----:B------:R-:W-:Y:S02]  /*7e20*/  LOP3.LUT R68, R68, R3, RZ, 0x3c, !PT ;  /* 0x0000000344447212 */ /* 0x000fe400078e3cff */
[----:B------:R-:W-:Y:S02]  /*7e30*/  LOP3.LUT R69, R69, R2, RZ, 0x3c, !PT ;  /* 0x0000000245457212 */ /* 0x000fe400078e3cff */
[----:B------:R-:W-:Y:S02]  /*7e40*/  @P2 R2UR UR36, R67 ;  /* 0x00000000432422ca */ /* 0x000fe400000e0000 */
[----:B------:R-:W-:Y:S02]  /*7e50*/  SEL R75, R75, RZ, P0 ;  /* 0x000000ff4b4b7207 */ /* 0x000fe40000000000 */
[----:B------:R-:W-:Y:S01]  /*7e60*/  SEL R30, R0, RZ, P1 ;  /* 0x000000ff001e7207 */ /* 0x000fe20000800000 */
[----:B------:R-:W-:Y:S10]  /*7e70*/  @P2 BRA `(.L_x_124) ;  /* 0xffffffd000182947 */ /* 0x000ff4000383ffff */
[----:B------:R-:W-:-:S09]  /*7e80*/  UISETP.NE.AND UP0, UPT, UR50, URZ, UPT ;  /* 0x000000ff3200728c */ /* 0x000fd2000bf05270 */
[----:B------:R-:W-:Y:S05]  /*7e90*/  BRA.U !UP0, `(.L_x_125) ;  /* 0x0000000108487547 */ /* 0x000fea000b800000 */
[----:B------:R-:W2:Y:S02]  /*7ea0*/  LDCU.64 UR4, c[0x0][0x890] ;  /* 0x00011200ff0477ac */ /* 0x000ea40008000a00 */
[----:B--2---:R-:W-:-:S04]  /*7eb0*/  UISETP.NE.U32.AND UP0, UPT, UR4, URZ, UPT ;  /* 0x000000ff0400728c */ /* 0x004fc8000bf05070 */
[----:B------:R-:W-:-:S09]  /*7ec0*/  UISETP.NE.AND.EX UP0, UPT, UR5, URZ, UPT, UP0 ;  /* 0x000000ff0500728c */ /* 0x000fd2000bf05300 */
[----:B------:R-:W-:Y:S05]  /*7ed0*/  BRA.U UP0, `(.L_x_126) ;  /* 0x00000001000c7547 */ /* 0x000fea000b800000 */
[----:B------:R-:W-:-:S13]  /*7ee0*/  FSETP.NEU.AND P0, PT, R35, RZ, PT ;  /* 0x000000ff2300720b */ /* 0x000fda0003f0d000 */
[----:B------:R-:W-:Y:S05]  /*7ef0*/  @!P0 EXIT ;  /* 0x000000000000894d */ /* 0x000fea0003800000 */
[----:B------:R-:W-:Y:S05]  /*7f00*/  BRA `(.L_x_125) ;  /* 0x00000000002c7947 */ /* 0x000fea0003800000 */
.L_x_126:
[----:B------:R-:W-:Y:S01]  /*7f10*/  ISETP.NE.AND P0, PT, R74, RZ, PT ;  /* 0x000000ff4a00720c */ /* 0x000fe20003f05270 */
[----:B------:R-:W-:-:S12]  /*7f20*/  BSSY.RECONVERGENT B0, `(.L_x_125) ;  /* 0x0000009000007945 */ /* 0x000fd80003800200 */
[----:B------:R-:W-:Y:S05]  /*7f30*/  @P0 BRA `(.L_x_127) ;  /* 0x0000000000140947 */ /* 0x000fea0003800000 */
[----:B------:R-:W2:Y:S02]  /*7f40*/  LDCU.64 UR4, c[0x0][0x888] ;  /* 0x00011100ff0477ac */ /* 0x000ea40008000a00 */
[----:B--2---:R-:W-:-:S04]  /*7f50*/  ISETP.NE.U32.AND P0, PT, RZ, UR4, PT ;  /* 0x00000004ff007c0c */ /* 0x004fc8000bf05070 */
[----:B------:R-:W-:-:S13]  /*7f60*/  ISETP.NE.AND.EX P0, PT, RZ, UR5, PT, P0 ;  /* 0x00000005ff007c0c */ /* 0x000fda000bf05300 */
[----:B------:R-:W-:Y:S05]  /*7f70*/  @!P0 EXIT ;  /* 0x000000000000894d */ /* 0x000fea0003800000 */
[----:B------:R-:W-:Y:S05]  /*7f80*/  BRA `(.L_x_128) ;  /* 0x0000000000087947 */ /* 0x000fea0003800000 */
.L_x_127:
[----:B------:R-:W-:-:S13]  /*7f90*/  FSETP.NEU.AND P0, PT, R35, RZ, PT ;  /* 0x000000ff2300720b */ /* 0x000fda0003f0d000 */
[----:B------:R-:W-:Y:S05]  /*7fa0*/  @!P0 EXIT ;  /* 0x000000000000894d */ /* 0x000fea0003800000 */
.L_x_128:
[----:B------:R-:W-:Y:S05]  /*7fb0*/  BSYNC.RECONVERGENT B0 ;  /* 0x0000000000007941 */ /* 0x000fea0003800200 */
.L_x_125:
[----:B------:R-:W-:Y:S01]  /*7fc0*/  ULEA UR4, UR51, UR48, 0x3 ;  /* 0x0000003033047291 */ /* 0x000fe2000f8e18ff */
[----:B------:R-:W-:-:S04]  /*7fd0*/  DEPBAR.LE SB0, 0x0 ;  /* 0x000080000000791a */ /* 0x000fc80000000000 */
[----:B------:R-:W-:-:S04]  /*7fe0*/  UIADD3 UR4, UPT, UPT, UR4, 0x40, URZ ;  /* 0x0000004004047890 */ /* 0x000fc8000fffe0ff */
[----:B------:R-:W-:-:S09]  /*7ff0*/  UPRMT UR4, UR37, 0x654, UR4 ;  /* 0x0000065425047896 */ /* 0x000fd20008000004 */
[----:B------:R-:W-:Y:S01]  /*8000*/  SYNCS.ARRIVE.TRANS64.RED.A1T0 RZ, [UR4], RZ ;  /* 0x000000ffffff79a7 */ /* 0x000fe20008100404 */
[----:B------:R-:W-:Y:S05]  /*8010*/  EXIT ;  /* 0x000000000000794d */ /* 0x000fea0003800000 */
.L_x_19:
[----:B--2---:R2:W1:Y:S02]  /*8020*/  SYNCS.PHASECHK.TRANS64.TRYWAIT P0, [R3+URZ+0xe0], R2 ;  /* 0x0000e002030075a7 */ /* 0x00446400080011ff */
[----:B-1----:R-:W-:Y:S05]  /*8030*/  @!P0 NANOSLEEP.SYNCS 0x989680 ;  /* 0x009896800000895d */ /* 0x002fea0003900000 */
[----:B------:R-:W1:Y:S02]  /*8040*/  @!P0 SYNCS.PHASECHK.TRANS64 P0, [R3+URZ+0xe0], R2 ;  /* 0x0000e002030085a7 */ /* 0x000e6400080010ff */
[----:B-1----:R-:W-:Y:S05]  /*8050*/  @!P0 BRA `(.L_x_19) ;  /* 0xfffffffc00f08947 */ /* 0x002fea000383ffff */
[----:B------:R-:W-:Y:S05]  /*8060*/  BRA `(.L_x_129) ;  /* 0xffffff9400507947 */ /* 0x000fea000383ffff */
.L_x_22:
[----:B-1----:R-:W-:-:S07]  /*8070*/  MOV R2, UR33 ;  /* 0x0000002100027c02 */ /* 0x002fce0008000f00 */
.L_x_130:
[----:B-1----:R1:W2:Y:S02]  /*8080*/  SYNCS.PHASECHK.TRANS64.TRYWAIT P0, [R2+URZ+0x10], R5 ;  /* 0x00001005020075a7 */ /* 0x0022a400080011ff */
[----:B--2---:R-:W-:Y:S05]  /*8090*/  @!P0 NANOSLEEP.SYNCS 0x989680 ;  /* 0x009896800000895d */ /* 0x004fea0003900000 */
[----:B------:R-:W2:Y:S02]  /*80a0*/  @!P0 SYNCS.PHASECHK.TRANS64 P0, [R2+URZ+0x10], R5 ;  /* 0x00001005020085a7 */ /* 0x000ea400080010ff */
[----:B--2---:R-:W-:Y:S05]  /*80b0*/  @!P0 BRA `(.L_x_130) ;  /* 0xfffffffc00f08947 */ /* 0x004fea000383ffff */
[----:B------:R-:W-:Y:S05]  /*80c0*/  BRA `(.L_x_21) ;  /* 0xffffff9400a07947 */ /* 0x000fea000383ffff */
.L_x_28:
[----:B-1----:R-:W-:-:S07]  /*80d0*/  MOV R2, UR33 ;  /* 0x0000002100027c02 */ /* 0x002fce0008000f00 */
.L_x_131:
[----:B-1----:R1:W2:Y:S02]  /*80e0*/  SYNCS.PHASECHK.TRANS64.TRYWAIT P0, [R2+URZ+0x10], R5 ;  /* 0x00001005020075a7 */ /* 0x0022a400080011ff */
[----:B--2---:R-:W-:Y:S05]  /*80f0*/  @!P0 NANOSLEEP.SYNCS 0x989680 ;  /* 0x009896800000895d */ /* 0x004fea0003900000 */
[----:B------:R-:W2:Y:S02]  /*8100*/  @!P0 SYNCS.PHASECHK.TRANS64 P0, [R2+URZ+0x10], R5 ;  /* 0x00001005020085a7 */ /* 0x000ea400080010ff */
[----:B--2---:R-:W-:Y:S05]  /*8110*/  @!P0 BRA `(.L_x_131) ;  /* 0xfffffffc00f08947 */ /* 0x004fea000383ffff */
[----:B------:R-:W-:Y:S05]  /*8120*/  BRA `(.L_x_27) ;  /* 0xffffff9800787947 */ /* 0x000fea000383ffff */
.L_x_32:
[----:B-1----:R1:W2:Y:S02]  /*8130*/  SYNCS.PHASECHK.TRANS64.TRYWAIT P0, [R2+URZ+0x70], R3 ;  /* 0x00007003020075a7 */ /* 0x0022a400080011ff */
[----:B--2---:R-:W-:Y:S05]  /*8140*/  @!P0 NANOSLEEP.SYNCS 0x989680 ;  /* 0x009896800000895d */ /* 0x004fea0003900000 */
[----:B------:R-:W2:Y:S02]  /*8150*/  @!P0 SYNCS.PHASECHK.TRANS64 P0, [R2+URZ+0x70], R3 ;  /* 0x00007003020085a7 */ /* 0x000ea400080010ff */
[----:B--2---:R-:W-:Y:S05]  /*8160*/  @!P0 BRA `(.L_x_32) ;  /* 0xfffffffc00f08947 */ /* 0x004fea000383ffff */
[----:B------:R-:W-:Y:S05]  /*8170*/  BRA `(.L_x_132) ;  /* 0xffffff9c00307947 */ /* 0x000fea000383ffff */
.L_x_36:
[----:B----4-:R-:W-:-:S07]  /*8180*/  MOV R0, UR4 ;  /* 0x0000000400007c02 */ /* 0x010fce0008000f00 */
.L_x_133:
[----:B-1----:R1:W2:Y:S02]  /*8190*/  SYNCS.PHASECHK.TRANS64.TRYWAIT P0, [R0+URZ], R3 ;  /* 0x00000003000075a7 */ /* 0x0022a400080011ff */
[----:B--2---:R-:W-:Y:S05]  /*81a0*/  @!P0 NANOSLEEP.SYNCS 0x989680 ;  /* 0x009896800000895d */ /* 0x004fea0003900000 */
[----:B------:R-:W2:Y:S02]  /*81b0*/  @!P0 SYNCS.PHASECHK.TRANS64 P0, [R0+URZ], R3 ;  /* 0x00000003000085a7 */ /* 0x000ea400080010ff */
[----:B--2---:R-:W-:Y:S05]  /*81c0*/  @!P0 BRA `(.L_x_133) ;  /* 0xfffffffc00f08947 */ /* 0x004fea000383ffff */
[----:B------:R-:W-:Y:S05]  /*81d0*/  BRA `(.L_x_134) ;  /* 0xffffffa000a07947 */ /* 0x000fea000383ffff */
.L_x_39:
[----:B-1----:R1:W2:Y:S02]  /*81e0*/  SYNCS.PHASECHK.TRANS64.TRYWAIT P0, [R0+URZ+0xd0], R5 ;  /* 0x0000d005000075a7 */ /* 0x0022a400080011ff */
[----:B--2---:R-:W-:Y:S05]  /*81f0*/  @!P0 NANOSLEEP.SYNCS 0x989680 ;  /* 0x009896800000895d */ /* 0x004fea0003900000 */
[----:B------:R-:W2:Y:S02]  /*8200*/  @!P0 SYNCS.PHASECHK.TRANS64 P0, [R0+URZ+0xd0], R5 ;  /* 0x0000d005000085a7 */ /* 0x000ea400080010ff */
[----:B--2---:R-:W-:Y:S05]  /*8210*/  @!P0 BRA `(.L_x_39) ;  /* 0xfffffffc00f08947 */ /* 0x004fea000383ffff */
[----:B------:R-:W-:Y:S05]  /*8220*/  BRA `(.L_x_135) ;  /* 0xffffffa000fc7947 */ /* 0x000fea000383ffff */
.L_x_40:
[----:B------:R-:W-:-:S07]  /*8230*/  MOV R0, UR5 ;  /* 0x0000000500007c02 */ /* 0x000fce0008000f00 */
.L_x_136:
[----:B-1----:R1:W2:Y:S02]  /*8240*/  SYNCS.PHASECHK.TRANS64.TRYWAIT P0, [R0+URZ+0x80], R5 ;  /* 0x00008005000075a7 */ /* 0x0022a400080011ff */
[----:B--2---:R-:W-:Y:S05]  /*8250*/  @!P0 NANOSLEEP.SYNCS 0x989680 ;  /* 0x009896800000895d */ /* 0x004fea0003900000 */
[----:B------:R-:W2:Y:S02]  /*8260*/  @!P0 SYNCS.PHASECHK.TRANS64 P0, [R0+URZ+0x80], R5 ;  /* 0x00008005000085a7 */ /* 0x000ea400080010ff */
[----:B--2---:R-:W-:Y:S05]  /*8270*/  @!P0 BRA `(.L_x_136) ;  /* 0xfffffffc00f08947 */ /* 0x004fea000383ffff */
[----:B------:R-:W-:Y:S05]  /*8280*/  BRA `(.L_x_137) ;  /* 0xffffffa4000c7947 */ /* 0x000fea000383ffff */
.L_x_41:
[----:B-1----:R1:W2:Y:S02]  /*8290*/  SYNCS.PHASECHK.TRANS64.TRYWAIT P1, [R0+URZ+0x70], R5 ;  /* 0x00007005000075a7 */ /* 0x0022a400080211ff */
[----:B--2---:R-:W-:Y:S05]  /*82a0*/  @!P1 NANOSLEEP.SYNCS 0x989680 ;  /* 0x009896800000995d */ /* 0x004fea0003900000 */
[----:B------:R-:W2:Y:S02]  /*82b0*/  @!P1 SYNCS.PHASECHK.TRANS64 P1, [R0+URZ+0x70], R5 ;  /* 0x00007005000095a7 */ /* 0x000ea400080210ff */
[----:B--2---:R-:W-:Y:S05]  /*82c0*/  @!P1 BRA `(.L_x_41) ;  /* 0xfffffffc00f09947 */ /* 0x004fea000383ffff */
[----:B------:R-:W-:Y:S05]  /*82d0*/  BRA `(.L_x_138) ;  /* 0xffffffa4003c7947 */ /* 0x000fea000383ffff */
.L_x_44:
[----:B------:R-:W-:-:S07]  /*82e0*/  MOV R0, UR5 ;  /* 0x0000000500007c02 */ /* 0x000fce0008000f00 */
.L_x_139:
[----:B-1----:R1:W2:Y:S02]  /*82f0*/  SYNCS.PHASECHK.TRANS64.TRYWAIT P0, [R0+URZ+0x80], R3 ;  /* 0x00008003000075a7 */ /* 0x0022a400080011ff */
[----:B--2---:R-:W-:Y:S05]  /*8300*/  @!P0 NANOSLEEP.SYNCS 0x989680 ;  /* 0x009896800000895d */ /* 0x004fea0003900000 */
[----:B------:R-:W2:Y:S02]  /*8310*/  @!P0 SYNCS.PHASECHK.TRANS64 P0, [R0+URZ+0x80], R3 ;  /* 0x00008003000085a7 */ /* 0x000ea400080010ff */
[----:B--2---:R-:W-:Y:S05]  /*8320*/  @!P0 BRA `(.L_x_139) ;  /* 0xfffffffc00f08947 */ /* 0x004fea000383ffff */
[----:B------:R-:W-:Y:S05]  /*8330*/  BRA `(.L_x_43) ;  /* 0xffffffa400907947 */ /* 0x000fea000383ffff */
.L_x_51:
[----:B-1----:R1:W2:Y:S02]  /*8340*/  SYNCS.PHASECHK.TRANS64.TRYWAIT P1, [R0+URZ+0x70], R5 ;  /* 0x00007005000075a7 */ /* 0x0022a400080211ff */
[----:B--2---:R-:W-:Y:S05]  /*8350*/  @!P1 NANOSLEEP.SYNCS 0x989680 ;  /* 0x009896800000995d */ /* 0x004fea0003900000 */
[----:B------:R-:W2:Y:S02]  /*8360*/  @!P1 SYNCS.PHASECHK.TRANS64 P1, [R0+URZ+0x70], R5 ;  /* 0x00007005000095a7 */ /* 0x000ea400080210ff */
[----:B--2---:R-:W-:Y:S05]  /*8370*/  @!P1 BRA `(.L_x_51) ;  /* 0xfffffffc00f09947 */ /* 0x004fea000383ffff */
[----:B------:R-:W-:Y:S05]  /*8380*/  BRA `(.L_x_140) ;  /* 0xffffffac00207947 */ /* 0x000fea000383ffff */
.L_x_52:
[----:B------:R-:W-:-:S07]  /*8390*/  MOV R3, UR6 ;  /* 0x0000000600037c02 */ /* 0x000fce0008000f00 */
.L_x_141:
[----:B-1----:R1:W2:Y:S02]  /*83a0*/  SYNCS.PHASECHK.TRANS64.TRYWAIT P0, [R3+URZ+0xb0], R0 ;  /* 0x0000b000030075a7 */ /* 0x0022a400080011ff */
[----:B--2---:R-:W-:Y:S05]  /*83b0*/  @!P0 NANOSLEEP.SYNCS 0x989680 ;  /* 0x009896800000895d */ /* 0x004fea0003900000 */
[----:B------:R-:W2:Y:S02]  /*83c0*/  @!P0 SYNCS.PHASECHK.TRANS64 P0, [R3+URZ+0xb0], R0 ;  /* 0x0000b000030085a7 */ /* 0x000ea400080010ff */
[----:B--2---:R-:W-:Y:S05]  /*83d0*/  @!P0 BRA `(.L_x_141) ;  /* 0xfffffffc00f08947 */ /* 0x004fea000383ffff */
[----:B------:R-:W-:Y:S05]  /*83e0*/  BRA `(.L_x_142) ;  /* 0xffffffac00707947 */ /* 0x000fea000383ffff */
.L_x_55:
[----:B------:R-:W-:Y:S07]  /*83f0*/  MOV R0, UR11 ;  /* 0x0000000b00007c02 */ /* 0x000fee0008000f00 */
.L_x_143:
[----:B-1----:R1:W2:Y:S02]  /*8400*/  SYNCS.PHASECHK.TRANS64.TRYWAIT P0, [R0+URZ], R3 ;  /* 0x00000003000075a7 */ /* 0x0022a400080011ff */
[----:B--2---:R-:W-:Y:S05]  /*8410*/  @!P0 NANOSLEEP.SYNCS 0x989680 ;  /* 0x009896800000895d */ /* 0x004fea0003900000 */
[----:B------:R-:W2:Y:S02]  /*8420*/  @!P0 SYNCS.PHASECHK.TRANS64 P0, [R0+URZ], R3 ;  /* 0x00000003000085a7 */ /* 0x000ea400080010ff */
[----:B--2---:R-:W-:Y:S05]  /*8430*/  @!P0 BRA `(.L_x_143) ;  /* 0xfffffffc00f08947 */ /* 0x004fea000383ffff */
[----:B------:R-:W-:Y:S05]  /*8440*/  BRA `(.L_x_54) ;  /* 0xffffffac008c7947 */ /* 0x000fea000383ffff */
.L_x_58:
[----:B------:R-:W-:-:S07]  /*8450*/  MOV R0, UR6 ;  /* 0x0000000600007c02 */ /* 0x000fce0008000f00 */
.L_x_144:
[----:B--2---:R2:W4:Y:S02]  /*8460*/  SYNCS.PHASECHK.TRANS64.TRYWAIT P0, [R0+URZ], R3 ;  /* 0x00000003000075a7 */ /* 0x00452400080011ff */
[----:B----4-:R-:W-:Y:S05]  /*8470*/  @!P0 NANOSLEEP.SYNCS 0x989680 ;  /* 0x009896800000895d */ /* 0x010fea0003900000 */
[----:B------:R-:W4:Y:S02]  /*8480*/  @!P0 SYNCS.PHASECHK.TRANS64 P0, [R0+URZ], R3 ;  /* 0x00000003000085a7 */ /* 0x000f2400080010ff */
[----:B----4-:R-:W-:Y:S05]  /*8490*/  @!P0 BRA `(.L_x_144) ;  /* 0xfffffffc00f08947 */ /* 0x010fea000383ffff */
[----:B------:R-:W-:Y:S05]  /*84a0*/  BRA `(.L_x_145) ;  /* 0xffffffb000b87947 */ /* 0x000fea000383ffff */
.L_x_59:
[----:B------:R-:W-:-:S07]  /*84b0*/  MOV R0, UR6 ;  /* 0x0000000600007c02 */ /* 0x000fce0008000f00 */
.L_x_146:
[----:B-1----:R1:W2:Y:S02]  /*84c0*/  SYNCS.PHASECHK.TRANS64.TRYWAIT P0, [R0+URZ], R3 ;  /* 0x00000003000075a7 */ /* 0x0022a400080011ff */
[----:B--2---:R-:W-:Y:S05]  /*84d0*/  @!P0 NANOSLEEP.SYNCS 0x989680 ;  /* 0x009896800000895d */ /* 0x004fea0003900000 */
[----:B------:R-:W2:Y:S02]  /*84e0*/  @!P0 SYNCS.PHASECHK.TRANS64 P0, [R0+URZ], R3 ;  /* 0x00000003000085a7 */ /* 0x000ea400080010ff */
[----:B--2---:R-:W-:Y:S05]  /*84f0*/  @!P0 BRA `(.L_x_146) ;  /* 0xfffffffc00f08947 */ /* 0x004fea000383ffff */
[----:B------:R-:W-:Y:S05]  /*8500*/  BRA `(.L_x_147) ;  /* 0xffffffb000c47947 */ /* 0x000fea000383ffff */
.L_x_60:
[----:B------:R-:W-:-:S07]  /*8510*/  MOV R0, UR6 ;  /* 0x0000000600007c02 */ /* 0x000fce0008000f00 */
.L_x_148:
[----:B-1----:R1:W2:Y:S02]  /*8520*/  SYNCS.PHASECHK.TRANS64.TRYWAIT P0, [R0+URZ], R3 ;  /* 0x00000003000075a7 */ /* 0x0022a400080011ff */
[----:B--2---:R-:W-:Y:S05]  /*8530*/  @!P0 NANOSLEEP.SYNCS 0x989680 ;  /* 0x009896800000895d */ /* 0x004fea0003900000 */
[----:B------:R-:W2:Y:S02]  /*8540*/  @!P0 SYNCS.PHASECHK.TRANS64 P0, [R0+URZ], R3 ;  /* 0x00000003000085a7 */ /* 0x000ea400080010ff */
[----:B--2---:R-:W-:Y:S05]  /*8550*/  @!P0 BRA `(.L_x_148) ;  /* 0xfffffffc00f08947 */ /* 0x004fea000383ffff */
[----:B------:R-:W-:Y:S05]  /*8560*/  BRA `(.L_x_149) ;  /* 0xffffffb000d07947 */ /* 0x000fea000383ffff */
.L_x_61:
[----:B------:R-:W-:-:S07]  /*8570*/  MOV R0, UR7 ;  /* 0x0000000700007c02 */ /* 0x000fce0008000f00 */
.L_x_150:
[----:B-1----:R1:W2:Y:S02]  /*8580*/  SYNCS.PHASECHK.TRANS64.TRYWAIT P0, [R0+URZ], R3 ;  /* 0x00000003000075a7 */ /* 0x0022a400080011ff */
[----:B--2---:R-:W-:Y:S05]  /*8590*/  @!P0 NANOSLEEP.SYNCS 0x989680 ;  /* 0x009896800000895d */ /* 0x004fea0003900000 */
[----:B------:R-:W2:Y:S02]  /*85a0*/  @!P0 SYNCS.PHASECHK.TRANS64 P0, [R0+URZ], R3 ;  /* 0x00000003000085a7 */ /* 0x000ea400080010ff */
[----:B--2---:R-:W-:Y:S05]  /*85b0*/  @!P0 BRA `(.L_x_150) ;  /* 0xfffffffc00f08947 */ /* 0x004fea000383ffff */
[----:B------:R-:W-:Y:S05]  /*85c0*/  BRA `(.L_x_151) ;  /* 0xffffffb000dc7947 */ /* 0x000fea000383ffff */
.L_x_66:
[----:B--2---:R2:W3:Y:S02]  /*85d0*/  SYNCS.PHASECHK.TRANS64.TRYWAIT P0, [R0+URZ+0x70], R3 ;  /* 0x00007003000075a7 */ /* 0x0044e400080011ff */
[----:B---3--:R-:W-:Y:S05]  /*85e0*/  @!P0 NANOSLEEP.SYNCS 0x989680 ;  /* 0x009896800000895d */ /* 0x008fea0003900000 */
[----:B------:R-:W3:Y:S02]  /*85f0*/  @!P0 SYNCS.PHASECHK.TRANS64 P0, [R0+URZ+0x70], R3 ;  /* 0x00007003000085a7 */ /* 0x000ee400080010ff */
[----:B---3--:R-:W-:Y:S05]  /*8600*/  @!P0 BRA `(.L_x_66) ;  /* 0xfffffffc00f08947 */ /* 0x008fea000383ffff */
[----:B------:R-:W-:Y:S05]  /*8610*/  BRA `(.L_x_152) ;  /* 0xffffffb400e87947 */ /* 0x000fea000383ffff */
.L_x_69:
[----:B------:R-:W-:Y:S07]  /*8620*/  MOV R0, UR7 ;  /* 0x0000000700007c02 */ /* 0x000fee0008000f00 */
.L_x_153:
[----:B--2---:R2:W3:Y:S02]  /*8630*/  SYNCS.PHASECHK.TRANS64.TRYWAIT P0, [R0+URZ+0x68], R3 ;  /* 0x00006803000075a7 */ /* 0x0044e400080011ff */
[----:B---3--:R-:W-:Y:S05]  /*8640*/  @!P0 NANOSLEEP.SYNCS 0x989680 ;  /* 0x009896800000895d */ /* 0x008fea0003900000 */
[----:B------:R-:W3:Y:S02]  /*8650*/  @!P0 SYNCS.PHASECHK.TRANS64 P0, [R0+URZ+0x68], R3 ;  /* 0x00006803000085a7 */ /* 0x000ee400080010ff */
[----:B---3--:R-:W-:Y:S05]  /*8660*/  @!P0 BRA `(.L_x_153) ;  /* 0xfffffffc00f08947 */ /* 0x008fea000383ffff */
[----:B------:R-:W-:Y:S05]  /*8670*/  BRA `(.L_x_68) ;  /* 0xffffffb800c87947 */ /* 0x000fea000383ffff */
.L_x_72:
[----:B------:R-:W-:Y:S07]  /*8680*/  MOV R3, UR7 ;  /* 0x0000000700037c02 */ /* 0x000fee0008000f00 */
.L_x_154:
[----:B-1----:R1:W2:Y:S02]  /*8690*/  SYNCS.PHASECHK.TRANS64.TRYWAIT P0, [R3+URZ+0x40], R12 ;  /* 0x0000400c030075a7 */ /* 0x0022a400080011ff */
[----:B--2---:R-:W-:Y:S05]  /*86a0*/  @!P0 NANOSLEEP.SYNCS 0x989680 ;  /* 0x009896800000895d */ /* 0x004fea0003900000 */
[----:B------:R-:W2:Y:S02]  /*86b0*/  @!P0 SYNCS.PHASECHK.TRANS64 P0, [R3+URZ+0x40], R12 ;  /* 0x0000400c030085a7 */ /* 0x000ea400080010ff */
[----:B--2---:R-:W-:Y:S05]  /*86c0*/  @!P0 BRA `(.L_x_154) ;  /* 0xfffffffc00f08947 */ /* 0x004fea000383ffff */
[----:B------:R-:W-:Y:S05]  /*86d0*/  BRA `(.L_x_155) ;  /* 0xffffffbc00407947 */ /* 0x000fea000383ffff */
.L_x_73:
[----:B-1----:R-:W-:Y:S07]  /*86e0*/  MOV R3, UR7 ;  /* 0x0000000700037c02 */ /* 0x002fee0008000f00 */
.L_x_156:
[----:B-1----:R1:W2:Y:S02]  /*86f0*/  SYNCS.PHASECHK.TRANS64.TRYWAIT P0, [R3+URZ+0x48], R12 ;  /* 0x0000480c030075a7 */ /* 0x0022a400080011ff */
[----:B--2---:R-:W-:Y:S05]  /*8700*/  @!P0 NANOSLEEP.SYNCS 0x989680 ;  /* 0x009896800000895d */ /* 0x004fea0003900000 */
[----:B------:R-:W2:Y:S02]  /*8710*/  @!P0 SYNCS.PHASECHK.TRANS64 P0, [R3+URZ+0x48], R12 ;  /* 0x0000480c030085a7 */ /* 0x000ea400080010ff */
[----:B--2---:R-:W-:Y:S05]  /*8720*/  @!P0 BRA `(.L_x_156) ;  /* 0xfffffffc00f08947 */ /* 0x004fea000383ffff */
[----:B------:R-:W-:Y:S05]  /*8730*/  BRA `(.L_x_157) ;  /* 0xffffffbc007c7947 */ /* 0x000fea000383ffff */
.L_x_74:
[----:B-1----:R-:W-:Y:S07]  /*8740*/  MOV R3, UR7 ;  /* 0x0000000700037c02 */ /* 0x002fee0008000f00 */
.L_x_158:
[----:B-1----:R1:W2:Y:S02]  /*8750*/  SYNCS.PHASECHK.TRANS64.TRYWAIT P0, [R3+URZ+0x50], R12 ;  /* 0x0000500c030075a7 */ /* 0x0022a400080011ff */
[----:B--2---:R-:W-:Y:S05]  /*8760*/  @!P0 NANOSLEEP.SYNCS 0x989680 ;  /* 0x009896800000895d */ /* 0x004fea0003900000 */
[----:B------:R-:W2:Y:S02]  /*8770*/  @!P0 SYNCS.PHASECHK.TRANS64 P0, [R3+URZ+0x50], R12 ;  /* 0x0000500c030085a7 */ /* 0x000ea400080010ff */
[----:B--2---:R-:W-:Y:S05]  /*8780*/  @!P0 BRA `(.L_x_158) ;  /* 0xfffffffc00f08947 */ /* 0x004fea000383ffff */
[----:B------:R-:W-:Y:S05]  /*8790*/  BRA `(.L_x_159) ;  /* 0xffffffbc00c47947 */ /* 0x000fea000383ffff */
.L_x_75:
[----:B------:R-:W-:Y:S07]  /*87a0*/  MOV R3, UR7 ;  /* 0x0000000700037c02 */ /* 0x000fee0008000f00 */
.L_x_160:
[----:B-1----:R1:W2:Y:S02]  /*87b0*/  SYNCS.PHASECHK.TRANS64.TRYWAIT P0, [R3+URZ+0x58], R12 ;  /* 0x0000580c030075a7 */ /* 0x0022a400080011ff */
[----:B--2---:R-:W-:Y:S05]  /*87c0*/  @!P0 NANOSLEEP.SYNCS 0x989680 ;  /* 0x009896800000895d */ /* 0x004fea0003900000 */
[----:B------:R-:W2:Y:S02]  /*87d0*/  @!P0 SYNCS.PHASECHK.TRANS64 P0, [R3+URZ+0x58], R12 ;  /* 0x0000580c030085a7 */ /* 0x000ea400080010ff */
[----:B--2---:R-:W-:Y:S05]  /*87e0*/  @!P0 BRA `(.L_x_160) ;  /* 0xfffffffc00f08947 */ /* 0x004fea000383ffff */
[----:B------:R-:W-:Y:S05]  /*87f0*/  BRA `(.L_x_161) ;  /* 0xffffffc0004c7947 */ /* 0x000fea000383ffff */
.L_x_77:
[----:B------:R-:W-:-:S07]  /*8800*/  MOV R0, UR7 ;  /* 0x0000000700007c02 */ /* 0x000fce0008000f00 */
.L_x_162:
[----:B-1----:R1:W3:Y:S02]  /*8810*/  SYNCS.PHASECHK.TRANS64.TRYWAIT P0, [R0+URZ+0x40], R3 ;  /* 0x00004003000075a7 */ /* 0x0022e400080011ff */
[----:B---3--:R-:W-:Y:S05]  /*8820*/  @!P0 NANOSLEEP.SYNCS 0x989680 ;  /* 0x009896800000895d */ /* 0x008fea0003900000 */
[----:B------:R-:W3:Y:S02]  /*8830*/  @!P0 SYNCS.PHASECHK.TRANS64 P0, [R0+URZ+0x40], R3 ;  /* 0x00004003000085a7 */ /* 0x000ee400080010ff */
[----:B---3--:R-:W-:Y:S05]  /*8840*/  @!P0 BRA `(.L_x_162) ;  /* 0xfffffffc00f08947 */ /* 0x008fea000383ffff */
[----:B------:R-:W-:Y:S05]  /*8850*/  BRA `(.L_x_163) ;  /* 0xffffffc000bc7947 */ /* 0x000fea000383ffff */
.L_x_78:
[----:B-1----:R-:W-:-:S07]  /*8860*/  MOV R0, UR7 ;  /* 0x0000000700007c02 */ /* 0x002fce0008000f00 */
.L_x_164:
[----:B-1----:R1:W3:Y:S02]  /*8870*/  SYNCS.PHASECHK.TRANS64.TRYWAIT P0, [R0+URZ+0x48], R3 ;  /* 0x00004803000075a7 */ /* 0x0022e400080011ff */
[----:B---3--:R-:W-:Y:S05]  /*8880*/  @!P0 NANOSLEEP.SYNCS 0x989680 ;  /* 0x009896800000895d */ /* 0x008fea0003900000 */
[----:B------:R-:W3:Y:S02]  /*8890*/  @!P0 SYNCS.PHASECHK.TRANS64 P0, [R0+URZ+0x48], R3 ;  /* 0x00004803000085a7 */ /* 0x000ee400080010ff */
[----:B---3--:R-:W-:Y:S05]  /*88a0*/  @!P0 BRA `(.L_x_164) ;  /* 0xfffffffc00f08947 */ /* 0x008fea000383ffff */
[----:B------:R-:W-:Y:S05]  /*88b0*/  BRA `(.L_x_165) ;  /* 0xffffffc000ac7947 */ /* 0x000fea000383ffff */
.L_x_79:
[----:B-1----:R-:W-:-:S07]  /*88c0*/  MOV R0, UR7 ;  /* 0x0000000700007c02 */ /* 0x002fce0008000f00 */
.L_x_166:
[----:B-1----:R1:W3:Y:S02]  /*88d0*/  SYNCS.PHASECHK.TRANS64.TRYWAIT P0, [R0+URZ+0x50], R3 ;  /* 0x00005003000075a7 */ /* 0x0022e400080011ff */
[----:B---3--:R-:W-:Y:S05]  /*88e0*/  @!P0 NANOSLEEP.SYNCS 0x989680 ;  /* 0x009896800000895d */ /* 0x008fea0003900000 */
[----:B------:R-:W3:Y:S02]  /*88f0*/  @!P0 SYNCS.PHASECHK.TRANS64 P0, [R0+URZ+0x50], R3 ;  /* 0x00005003000085a7 */ /* 0x000ee400080010ff */
[----:B---3--:R-:W-:Y:S05]  /*8900*/  @!P0 BRA `(.L_x_166) ;  /* 0xfffffffc00f08947 */ /* 0x008fea000383ffff */
[----:B------:R-:W-:Y:S05]  /*8910*/  BRA `(.L_x_167) ;  /* 0xffffffc0009c7947 */ /* 0x000fea000383ffff */
.L_x_81:
[----:B--2---:R2:W4:Y:S02]  /*8920*/  SYNCS.PHASECHK.TRANS64.TRYWAIT P0, [R0+URZ+0x70], R3 ;  /* 0x00007003000075a7 */ /* 0x00452400080011ff */
[----:B----4-:R-:W-:Y:S05]  /*8930*/  @!P0 NANOSLEEP.SYNCS 0x989680 ;  /* 0x009896800000895d */ /* 0x010fea0003900000 */
[----:B------:R-:W4:Y:S02]  /*8940*/  @!P0 SYNCS.PHASECHK.TRANS64 P0, [R0+URZ+0x70], R3 ;  /* 0x00007003000085a7 */ /* 0x000f2400080010ff */
[----:B----4-:R-:W-:Y:S05]  /*8950*/  @!P0 BRA `(.L_x_81) ;  /* 0xfffffffc00f08947 */ /* 0x010fea000383ffff */
[----:B------:R-:W-:Y:S05]  /*8960*/  BRA `(.L_x_168) ;  /* 0xffffffc400707947 */ /* 0x000fea000383ffff */
.L_x_92:
[----:B-1----:R-:W-:Y:S04]  /*8970*/  MOV R2, UR48 ;  /* 0x0000003000027c02 */ /* 0x002fe80008000f00 */
[----:B------:R1:W3:Y:S03]  /*8980*/  SYNCS.PHASECHK.TRANS64.TRYWAIT P1, [R2+URZ+0x20], R3 ;  /* 0x00002003020075a7 */ /* 0x0002e600080211ff */
[----:B---3--:R-:W-:Y:S05]  /*8990*/  @!P1 NANOSLEEP.SYNCS 0x989680 ;  /* 0x009896800000995d */ /* 0x008fea0003900000 */
[----:B------:R-:W3:Y:S02]  /*89a0*/  @!P1 SYNCS.PHASECHK.TRANS64 P1, [R2+URZ+0x20], R3 ;  /* 0x00002003020095a7 */ /* 0x000ee400080210ff */
[----:B---3--:R-:W-:Y:S05]  /*89b0*/  @!P1 BRA `(.L_x_92) ;  /* 0xfffffffc00ec9947 */ /* 0x008fea000383ffff */
[----:B------:R-:W-:Y:S05]  /*89c0*/  BRA `(.L_x_91) ;  /* 0xffffffd0007c7947 */ /* 0x000fea000383ffff */
.L_x_94:
[----:B-1----:R1:W4:Y:S02]  /*89d0*/  SYNCS.PHASECHK.TRANS64.TRYWAIT P0, [R79+URZ+0x90], R0 ;  /* 0x000090004f0075a7 */ /* 0x00232400080011ff */
[----:B----4-:R-:W-:Y:S05]  /*89e0*/  @!P0 NANOSLEEP.SYNCS 0x989680 ;  /* 0x009896800000895d */ /* 0x010fea0003900000 */
[----:B------:R-:W4:Y:S02]  /*89f0*/  @!P0 SYNCS.PHASECHK.TRANS64 P0, [R79+URZ+0x90], R0 ;  /* 0x000090004f0085a7 */ /* 0x000f2400080010ff */
[----:B----4-:R-:W-:Y:S05]  /*8a00*/  @!P0 BRA `(.L_x_94) ;  /* 0xfffffffc00f08947 */ /* 0x010fea000383ffff */
[----:B------:R-:W-:Y:S05]  /*8a10*/  BRA `(.L_x_93) ;  /* 0xffffffd000a07947 */ /* 0x000fea000383ffff */
.L_x_103:
[----:B--2---:R2:W4:Y:S02]  /*8a20*/  SYNCS.PHASECHK.TRANS64.TRYWAIT P0, [R3+URZ+0x20], R0 ;  /* 0x00002000030075a7 */ /* 0x00452400080011ff */
[----:B----4-:R-:W-:Y:S05]  /*8a30*/  @!P0 NANOSLEEP.SYNCS 0x989680 ;  /* 0x009896800000895d */ /* 0x010fea0003900000 */
[----:B------:R-:W4:Y:S02]  /*8a40*/  @!P0 SYNCS.PHASECHK.TRANS64 P0, [R3+URZ+0x20], R0 ;  /* 0x00002000030085a7 */ /* 0x000f2400080010ff */
[----:B----4-:R-:W-:Y:S05]  /*8a50*/  @!P0 BRA `(.L_x_103) ;  /* 0xfffffffc00f08947 */ /* 0x010fea000383ffff */
[----:B------:R-:W-:Y:S05]  /*8a60*/  BRA `(.L_x_102) ;  /* 0xffffffd8008c7947 */ /* 0x000fea000383ffff */
.L_x_111:
[----:B--2---:R2:W4:Y:S02]  /*8a70*/  SYNCS.PHASECHK.TRANS64.TRYWAIT P0, [R83+URZ+0x20], R4 ;  /* 0x00002004530075a7 */ /* 0x00452400080011ff */
[----:B----4-:R-:W-:Y:S05]  /*8a80*/  @!P0 NANOSLEEP.SYNCS 0x989680 ;  /* 0x009896800000895d */ /* 0x010fea0003900000 */
[----:B------:R-:W4:Y:S02]  /*8a90*/  @!P0 SYNCS.PHASECHK.TRANS64 P0, [R83+URZ+0x20], R4 ;  /* 0x00002004530085a7 */ /* 0x000f2400080010ff */
[----:B----4-:R-:W-:Y:S05]  /*8aa0*/  @!P0 BRA `(.L_x_111) ;  /* 0xfffffffc00f08947 */ /* 0x010fea000383ffff */
[----:B------:R-:W-:Y:S05]  /*8ab0*/  BRA `(.L_x_110) ;  /* 0xffffffe000987947 */ /* 0x000fea000383ffff */
.L_x_119:
[----:B--2---:R2:W4:Y:S02]  /*8ac0*/  SYNCS.PHASECHK.TRANS64.TRYWAIT P0, [R88+URZ+0x20], R3 ;  /* 0x00002003580075a7 */ /* 0x00452400080011ff */
[----:B----4-:R-:W-:Y:S05]  /*8ad0*/  @!P0 NANOSLEEP.SYNCS 0x989680 ;  /* 0x009896800000895d */ /* 0x010fea0003900000 */
[----:B------:R-:W4:Y:S02]  /*8ae0*/  @!P0 SYNCS.PHASECHK.TRANS64 P0, [R88+URZ+0x20], R3 ;  /* 0x00002003580085a7 */ /* 0x000f2400080010ff */
[----:B----4-:R-:W-:Y:S05]  /*8af0*/  @!P0 BRA `(.L_x_119) ;  /* 0xfffffffc00f08947 */ /* 0x010fea000383ffff */
[----:B------:R-:W-:Y:S05]  /*8b00*/  BRA `(.L_x_118) ;  /* 0xffffffe800a47947 */ /* 0x000fea000383ffff */
        .weak           $__internal_0_$__cuda_sm10x_tcgen05_guardrail_trap_col_being_dealloced_not_returned_by_alloc
        .type           $__internal_0_$__cuda_sm10x_tcgen05_guardrail_trap_col_being_dealloced_not_returned_by_alloc,@function
        .size           $__internal_0_$__cuda_sm10x_tcgen05_guardrail_trap_col_being_dealloced_not_returned_by_alloc,($__internal_1_$__cuda_sm10x_tcgen05_guardrail_trap_phase_invalid_during_alloc - $__internal_0_$__cuda_sm10x_tcgen05_guardrail_trap_col_being_dealloced_not_returned_by_alloc)
$__internal_0_$__cuda_sm10x_tcgen05_guardrail_trap_col_being_dealloced_not_returned_by_alloc:
[----:B------:R-:W-:Y:S05]  /*8b10*/  BPT.TRAP 0x1 ;  /* 0x000000040000795c */ /* 0x000fea0000300000 */
[----:B------:R-:W-:-:S04]  /*8b20*/  HFMA2 R3, -RZ, RZ, 0, 0 ;  /* 0x00000000ff037431 */ /* 0x000fc800000001ff */
[----:B------:R-:W-:Y:S05]  /*8b30*/  RET.REL.NODEC R2 `(_ZN7cutlass13device_kernelINS_4gemm6kernel13GemmUniversalIN4cute5tupleIJiiiiEEENS1_10collective13CollectiveMmaINS1_35MainloopSm100TmaUmmaWarpSpecializedILi2ELi2ELi4ENS5_IJNS4_1CILi1EEESB_SB_EEEEENS5_IJNSA_ILi64EEENSA_ILi128EEESF_EEENS_10bfloat16_tENS5_IJlSB_lEEESH_SI_NS4_8TiledMMAINS4_8MMA_AtomIJNS4_20SM100_MMA_F16BF16_SSISH_SH_fLi64ELi128ELNS4_4UMMA5MajorE0ELSN_0ELNSM_7ScaleInE0ELSO_0EEEEEENS4_6LayoutISC_NS5_IJNSA_ILi0EEESS_SS_EEEEENS5_IJNS4_10UnderscoreESV_SV_EEEEENS4_13SM90_TMA_LOADENS4_14ComposedLayoutINS4_7SwizzleILi3ELi4ELi3EEENS4_18smem_ptr_flag_bitsILi16EEENSR_INS5_IJNSA_ILi8EEESE_EEENS5_IJSE_SB_EEEEEEEvNS4_8identityESY_S18_vS19_EENS_8epilogue10collective18CollectiveEpilogueINS1B_23Sm100TmaWarpSpecializedILi4ELi2ELi16ELb1ELb0EEEJSG_NS5_IJNSR_ISE_SB_EENSR_INSA_ILi32EEESB_EEEEESH_SI_SH_SI_NS1B_6fusion15FusionCallbacksIS1F_NS1K_17LinearCombinationISH_fSH_fLNS_15FloatRoundStyleE2EEESG_S1J_JEEENS4_5SM1004TMEM4LOAD26SM100_TMEM_LOAD_16dp256b4xESY_NSZ_INS10_ILi2ELi4ELi3EEES13_NSR_INS5_IJS14_S1H_EEENS5_IJS1H_SB_EEEEEEENS4_17SM75_U32x4_LDSM_NENS4_14SM90_TMA_STOREES1Y_NS4_17SM90_U32x4_STSM_NENS4_39AutoVectorizingCopyWithAssumedAlignmentILi128EEEEEEvvEEEEvNT_6ParamsE) ;  /* 0xffffff7402307950 */ /* 0x000fea0003c3ffff */
        .weak           $__internal_1_$__cuda_sm10x_tcgen05_guardrail_trap_phase_invalid_during_alloc
        .type           $__internal_1_$__cuda_sm10x_tcgen05_guardrail_trap_phase_invalid_during_alloc,@function
        .size           $__internal_1_$__cuda_sm10x_tcgen05_guardrail_trap_phase_invalid_during_alloc,($__internal_2_$__cuda_sm10x_tcgen05_guardrail_trap_unallocated_columns_being_dealloced - $__internal_1_$__cuda_sm10x_tcgen05_guardrail_trap_phase_invalid_during_alloc)
$__internal_1_$__cuda_sm10x_tcgen05_guardrail_trap_phase_invalid_during_alloc:
[----:B------:R-:W-:Y:S05]  /*8b40*/  BPT.TRAP 0x1 ;  /* 0x000000040000795c */ /* 0x000fea0000300000 */
[----:B------:R-:W-:-:S04]  /*8b50*/  MOV R3, 0x0 ;  /* 0x0000000000037802 */ /* 0x000fc80000000f00 */
[----:B------:R-:W-:Y:S05]  /*8b60*/  RET.REL.NODEC R2 `(_ZN7cutlass13device_kernelINS_4gemm6kernel13GemmUniversalIN4cute5tupleIJiiiiEEENS1_10collective13CollectiveMmaINS1_35MainloopSm100TmaUmmaWarpSpecializedILi2ELi2ELi4ENS5_IJNS4_1CILi1EEESB_SB_EEEEENS5_IJNSA_ILi64EEENSA_ILi128EEESF_EEENS_10bfloat16_tENS5_IJlSB_lEEESH_SI_NS4_8TiledMMAINS4_8MMA_AtomIJNS4_20SM100_MMA_F16BF16_SSISH_SH_fLi64ELi128ELNS4_4UMMA5MajorE0ELSN_0ELNSM_7ScaleInE0ELSO_0EEEEEENS4_6LayoutISC_NS5_IJNSA_ILi0EEESS_SS_EEEEENS5_IJNS4_10UnderscoreESV_SV_EEEEENS4_13SM90_TMA_LOADENS4_14ComposedLayoutINS4_7SwizzleILi3ELi4ELi3EEENS4_18smem_ptr_flag_bitsILi16EEENSR_INS5_IJNSA_ILi8EEESE_EEENS5_IJSE_SB_EEEEEEEvNS4_8identityESY_S18_vS19_EENS_8epilogue10collective18CollectiveEpilogueINS1B_23Sm100TmaWarpSpecializedILi4ELi2ELi16ELb1ELb0EEEJSG_NS5_IJNSR_ISE_SB_EENSR_INSA_ILi32EEESB_EEEEESH_SI_SH_SI_NS1B_6fusion15FusionCallbacksIS1F_NS1K_17LinearCombinationISH_fSH_fLNS_15FloatRoundStyleE2EEESG_S1J_JEEENS4_5SM1004TMEM4LOAD26SM100_TMEM_LOAD_16dp256b4xESY_NSZ_INS10_ILi2ELi4ELi3EEES13_NSR_INS5_IJS14_S1H_EEENS5_IJS1H_SB_EEEEEEENS4_17SM75_U32x4_LDSM_NENS4_14SM90_TMA_STOREES1Y_NS4_17SM90_U32x4_STSM_NENS4_39AutoVectorizingCopyWithAssumedAlignmentILi128EEEEEEvvEEEEvNT_6ParamsE) ;  /* 0xffffff7402247950 */ /* 0x000fea0003c3ffff */
        .weak           $__internal_2_$__cuda_sm10x_tcgen05_guardrail_trap_unallocated_columns_being_dealloced
        .type           $__internal_2_$__cuda_sm10x_tcgen05_guardrail_trap_unallocated_columns_being_dealloced,@function
        .size           $__internal_2_$__cuda_sm10x_tcgen05_guardrail_trap_unallocated_columns_being_dealloced,(.L_x_170 - $__internal_2_$__cuda_sm10x_tcgen05_guardrail_trap_unallocated_columns_being_dealloced)
$__internal_2_$__cuda_sm10x_tcgen05_guardrail_trap_unallocated_columns_being_dealloced:
[----:B------:R-:W-:Y:S05]  /*8b70*/  BPT.TRAP 0x1 ;  /* 0x000000040000795c */ /* 0x000fea0000300000 */
[----:B------:R-:W-:-:S04]  /*8b80*/  HFMA2 R3, -RZ, RZ, 0, 0 ;  /* 0x00000000ff037431 */ /* 0x000fc800000001ff */
[----:B------:R-:W-:Y:S05]  /*8b90*/  RET.REL.NODEC R2 `(_ZN7cutlass13device_kernelINS_4gemm6kernel13GemmUniversalIN4cute5tupleIJiiiiEEENS1_10collective13CollectiveMmaINS1_35MainloopSm100TmaUmmaWarpSpecializedILi2ELi2ELi4ENS5_IJNS4_1CILi1EEESB_SB_EEEEENS5_IJNSA_ILi64EEENSA_ILi128EEESF_EEENS_10bfloat16_tENS5_IJlSB_lEEESH_SI_NS4_8TiledMMAINS4_8MMA_AtomIJNS4_20SM100_MMA_F16BF16_SSISH_SH_fLi64ELi128ELNS4_4UMMA5MajorE0ELSN_0ELNSM_7ScaleInE0ELSO_0EEEEEENS4_6LayoutISC_NS5_IJNSA_ILi0EEESS_SS_EEEEENS5_IJNS4_10UnderscoreESV_SV_EEEEENS4_13SM90_TMA_LOADENS4_14ComposedLayoutINS4_7SwizzleILi3ELi4ELi3EEENS4_18smem_ptr_flag_bitsILi16EEENSR_INS5_IJNSA_ILi8EEESE_EEENS5_IJSE_SB_EEEEEEEvNS4_8identityESY_S18_vS19_EENS_8epilogue10collective18CollectiveEpilogueINS1B_23Sm100TmaWarpSpecializedILi4ELi2ELi16ELb1ELb0EEEJSG_NS5_IJNSR_ISE_SB_EENSR_INSA_ILi32EEESB_EEEEESH_SI_SH_SI_NS1B_6fusion15FusionCallbacksIS1F_NS1K_17LinearCombinationISH_fSH_fLNS_15FloatRoundStyleE2EEESG_S1J_JEEENS4_5SM1004TMEM4LOAD26SM100_TMEM_LOAD_16dp256b4xESY_NSZ_INS10_ILi2ELi4ELi3EEES13_NSR_INS5_IJS14_S1H_EEENS5_IJS1H_SB_EEEEEEENS4_17SM75_U32x4_LDSM_NENS4_14SM90_TMA_STOREES1Y_NS4_17SM90_U32x4_STSM_NENS4_39AutoVectorizingCopyWithAssumedAlignmentILi128EEEEEEvvEEEEvNT_6ParamsE) ;  /* 0xffffff7402187950 */ /* 0x000fea0003c3ffff */
.L_x_169:
[----:B------:R-:W-:-:S00]  /*8ba0*/  BRA `(.L_x_169) ;  /* 0xfffffffc00fc7947 */ /* 0x000fc0000383ffff */
[----:B------:R-:W-:-:S00]  /*8bb0*/  NOP ;  /* 0x0000000000007918 */ /* 0x000fc00000000000 */
        /* <DEDUP_REMOVED lines=12> */
.L_x_170:


//--------------------- .nv.global.init           --------------------------
	.section	.nv.global.init,"aw",@progbits
.nv.global.init:
	.type		$str$27,@object
	.size		$str$27,($str$28 - $str$27)
$str$27:
        /*0000*/ 	.byte	0x28, 0x61, 0x64, 0x64, 0x72, 0x65, 0x73, 0x73, 0x20, 0x26, 0x20, 0x6d, 0x61, 0x73, 0x6b, 0x29
        /*0010*/ 	.byte	0x20, 0x3d, 0x3d, 0x20, 0x30, 0x00
	.type		$str$28,@object
	.size		$str$28,($str$26 - $str$28)
$str$28:
        /*0016*/ 	.byte	0x2f, 0x74, 0x6d, 0x70, 0x2f, 0x63, 0x75, 0x74, 0x6c, 0x61, 0x73, 0x73, 0x5f, 0x73, 0x77, 0x65
        /*0026*/ 	.byte	0x65, 0x70, 0x5f, 0x73, 0x72, 0x63, 0x2f, 0x69, 0x6e, 0x63, 0x6c, 0x75, 0x64, 0x65, 0x2f, 0x63
        /*0036*/ 	.byte	0x75, 0x74, 0x65, 0x2f, 0x70, 0x6f, 0x69, 0x6e, 0x74, 0x65, 0x72, 0x5f, 0x66, 0x6c, 0x61, 0x67
        /*0046*/ 	.byte	0x67, 0x65, 0x64, 0x2e, 0x68, 0x70, 0x70, 0x00
	.type		$str$26,@object
	.size		$str$26,($str$25 - $str$26)
$str$26:
        /*004e*/ 	.byte	0x2f, 0x74, 0x6d, 0x70, 0x2f, 0x63, 0x75, 0x74, 0x6c, 0x61, 0x73, 0x73, 0x5f, 0x73, 0x77, 0x65
        /*005e*/ 	.byte	0x65, 0x70, 0x5f, 0x73, 0x72, 0x63, 0x2f, 0x69, 0x6e, 0x63, 0x6c, 0x75, 0x64, 0x65, 0x2f, 0x63
        /*006e*/ 	.byte	0x75, 0x74, 0x65, 0x2f, 0x61, 0x74, 0x6f, 0x6d, 0x2f, 0x63, 0x6f, 0x70, 0x79, 0x5f, 0x74, 0x72
        /*007e*/ 	.byte	0x61, 0x69, 0x74, 0x73, 0x5f, 0x73, 0x6d, 0x31, 0x30, 0x30, 0x2e, 0x68, 0x70, 0x70, 0x00
	.type		$str$25,@object
	.size		$str$25,(__unnamed_1 - $str$25)
$str$25:
        /*008d*/ 	.byte	0x28, 0x28, 0x75, 0x69, 0x6e, 0x74, 0x33, 0x32, 0x5f, 0x74, 0x28, 0x74, 0x68, 0x72, 0x65, 0x61
        /*009d*/ 	.byte	0x64, 0x49, 0x64, 0x78, 0x2e, 0x78, 0x29, 0x20, 0x2f, 0x20, 0x33, 0x32, 0x29, 0x20, 0x25, 0x20
        /*00ad*/ 	.byte	0x34, 0x29, 0x20, 0x3d, 0x3d, 0x20, 0x28, 0x28, 0x28, 0x74, 0x6d, 0x65, 0x6d, 0x5f, 0x61, 0x64
        /*00bd*/ 	.byte	0x64, 0x72, 0x20, 0x3e, 0x3e, 0x20, 0x31, 0x36, 0x29, 0x20, 0x2f, 0x20, 0x33, 0x32, 0x29, 0x20
        /*00cd*/ 	.byte	0x25, 0x20, 0x34, 0x29, 0x00
	.type		__unnamed_1,@object
	.size		__unnamed_1,(__unnamed_2 - __unnamed_1)
__unnamed_1:
        /*00d2*/ 	.byte	0x61, 0x75, 0x74, 0x6f, 0x20, 0x63, 0x75, 0x74, 0x65, 0x3a, 0x3a, 0x61, 0x73, 0x5f, 0x70, 0x6f
        /* <DEDUP_REMOVED lines=24> */
        /*0262*/ 	.byte	0x30, 0x34, 0x38, 0x3e, 0x3e, 0x3e, 0x3e, 0x5d, 0x00
	.type		__unnamed_2,@object
	.size		__unnamed_2,(.L_2 - __unnamed_2)
__unnamed_2:
        /* <DEDUP_REMOVED lines=45> */
        /*053b*/ 	.byte	0x3e, 0x3e, 0x3e, 0x5d, 0x00
.L_2:


//--------------------- .nv.shared._ZN7cutlass13device_kernelINS_4gemm6kernel13GemmUniversalIN4cute5tupleIJiiiiEEENS1_10collective13CollectiveMmaINS1_35MainloopSm100TmaUmmaWarpSpecializedILi2ELi2ELi4ENS5_IJNS4_1CILi1EEESB_SB_EEEEENS5_IJNSA_ILi64EEENSA_ILi128EEESF_EEENS_10bfloat16_tENS5_IJlSB_lEEESH_SI_NS4_8TiledMMAINS4_8MMA_AtomIJNS4_20SM100_MMA_F16BF16_SSISH_SH_fLi64ELi128ELNS4_4UMMA5MajorE0ELSN_0ELNSM_7ScaleInE0ELSO_0EEEEEENS4_6LayoutISC_NS5_IJNSA_ILi0EEESS_SS_EEEEENS5_IJNS4_10UnderscoreESV_SV_EEEEENS4_13SM90_TMA_LOADENS4_14ComposedLayoutINS4_7SwizzleILi3ELi4ELi3EEENS4_18smem_ptr_flag_bitsILi16EEENSR_INS5_IJNSA_ILi8EEESE_EEENS5_IJSE_SB_EEEEEEEvNS4_8identityESY_S18_vS19_EENS_8epilogue10collective18CollectiveEpilogueINS1B_23Sm100TmaWarpSpecializedILi4ELi2ELi16ELb1ELb0EEEJSG_NS5_IJNSR_ISE_SB_EENSR_INSA_ILi32EEESB_EEEEESH_SI_SH_SI_NS1B_6fusion15FusionCallbacksIS1F_NS1K_17LinearCombinationISH_fSH_fLNS_15FloatRoundStyleE2EEESG_S1J_JEEENS4_5SM1004TMEM4LOAD26SM100_TMEM_LOAD_16dp256b4xESY_NSZ_INS10_ILi2ELi4ELi3EEES13_NSR_INS5_IJS14_S1H_EEENS5_IJS1H_SB_EEEEEEENS4_17SM75_U32x4_LDSM_NENS4_14SM90_TMA_STOREES1Y_NS4_17SM90_U32x4_STSM_NENS4_39AutoVectorizingCopyWithAssumedAlignmentILi128EEEEEEvvEEEEvNT_6ParamsE --------------------------
	.section	.nv.shared._ZN7cutlass13device_kernelINS_4gemm6kernel13GemmUniversalIN4cute5tupleIJiiiiEEENS1_10collective13CollectiveMmaINS1_35MainloopSm100TmaUmmaWarpSpecializedILi2ELi2ELi4ENS5_IJNS4_1CILi1EEESB_SB_EEEEENS5_IJNSA_ILi64EEENSA_ILi128EEESF_EEENS_10bfloat16_tENS5_IJlSB_lEEESH_SI_NS4_8TiledMMAINS4_8MMA_AtomIJNS4_20SM100_MMA_F16BF16_SSISH_SH_fLi64ELi128ELNS4_4UMMA5MajorE0ELSN_0ELNSM_7ScaleInE0ELSO_0EEEEEENS4_6LayoutISC_NS5_IJNSA_ILi0EEESS_SS_EEEEENS5_IJNS4_10UnderscoreESV_SV_EEEEENS4_13SM90_TMA_LOADENS4_14ComposedLayoutINS4_7SwizzleILi3ELi4ELi3EEENS4_18smem_ptr_flag_bitsILi16EEENSR_INS5_IJNSA_ILi8EEESE_EEENS5_IJSE_SB_EEEEEEEvNS4_8identityESY_S18_vS19_EENS_8epilogue10collective18CollectiveEpilogueINS1B_23Sm100TmaWarpSpecializedILi4ELi2ELi16ELb1ELb0EEEJSG_NS5_IJNSR_ISE_SB_EENSR_INSA_ILi32EEESB_EEEEESH_SI_SH_SI_NS1B_6fusion15FusionCallbacksIS1F_NS1K_17LinearCombinationISH_fSH_fLNS_15FloatRoundStyleE2EEESG_S1J_JEEENS4_5SM1004TMEM4LOAD26SM100_TMEM_LOAD_16dp256b4xESY_NSZ_INS10_ILi2ELi4ELi3EEES13_NSR_INS5_IJS14_S1H_EEENS5_IJS1H_SB_EEEEEEENS4_17SM75_U32x4_LDSM_NENS4_14SM90_TMA_STOREES1Y_NS4_17SM90_U32x4_STSM_NENS4_39AutoVectorizingCopyWithAssumedAlignmentILi128EEEEEEvvEEEEvNT_6ParamsE,"aw",@nobits
	.sectionflags	@""
	.align	16
	.zero		1024


//--------------------- .nv.shared.reserved.0     --------------------------
	.section	.nv.shared.reserved.0,"aw",@nobits
	.weak		__nv_reservedSMEM_offset_0_alias
	.size		__nv_reservedSMEM_offset_0_alias, 0, 64
	.other		__nv_reservedSMEM_offset_0_alias,@"STO_CUDA_RESERVED_SHARED STV_DEFAULT"
__nv_reservedSMEM_offset_0_alias:
	.zero		0
.nv.shared.reserved.0:
	.zero		64
	.weak		__nv_reservedSMEM_tcgen05_partition
	.type		__nv_reservedSMEM_tcgen05_partition,@object
	.size		__nv_reservedSMEM_tcgen05_partition,(.L_0 - __nv_reservedSMEM_tcgen05_partition)
__nv_reservedSMEM_tcgen05_partition:
	.zero		32
.L_0:


//--------------------- .nv.global                --------------------------
	.section	.nv.global,"aw",@nobits
.nv.global:
	.type		_ZN40_INTERNAL_08c2ed02_4_k_cu_fd1f3115_213804cute1_E,@object
	.size		_ZN40_INTERNAL_08c2ed02_4_k_cu_fd1f3115_213804cute1_E,(_ZN40_INTERNAL_08c2ed02_4_k_cu_fd1f3115_213804cuda3std3__45__cpo6cbeginE - _ZN40_INTERNAL_08c2ed02_4_k_cu_fd1f3115_213804cute1_E)
_ZN40_INTERNAL_08c2ed02_4_k_cu_fd1f3115_213804cute1_E:
	.zero		1
	.type		_ZN40_INTERNAL_08c2ed02_4_k_cu_fd1f3115_213804cuda3std3__45__cpo6cbeginE,@object
	.size		_ZN40_INTERNAL_08c2ed02_4_k_cu_fd1f3115_213804cuda3std3__45__cpo6cbeginE,(_ZN40_INTERNAL_08c2ed02_4_k_cu_fd1f3115_213804cuda3std3__48in_placeE - _ZN40_INTERNAL_08c2ed02_4_k_cu_fd1f3115_213804cuda3std3__45__cpo6cbeginE)
_ZN40_INTERNAL_08c2ed02_4_k_cu_fd1f3115_213804cuda3std3__45__cpo6cbeginE:
	.zero		1
	.type		_ZN40_INTERNAL_08c2ed02_4_k_cu_fd1f3115_213804cuda3std3__48in_placeE,@object
	.size		_ZN40_INTERNAL_08c2ed02_4_k_cu_fd1f3115_213804cuda3std3__48in_placeE,(_ZN40_INTERNAL_08c2ed02_4_k_cu_fd1f3115_213804cuda3std6ranges3__45__cpo9iter_moveE - _ZN40_INTERNAL_08c2ed02_4_k_cu_fd1f3115_213804cuda3std3__48in_placeE)
_ZN40_INTERNAL_08c2ed02_4_k_cu_fd1f3115_213804cuda3std3__48in_placeE:
	.zero		1
	.type		_ZN40_INTERNAL_08c2ed02_4_k_cu_fd1f3115_213804cuda3std6ranges3__45__cpo9iter_moveE,@object
	.size		_ZN40_INTERNAL_08c2ed02_4_k_cu_fd1f3115_213804cuda3std6ranges3__45__cpo9iter_moveE,(_ZN40_INTERNAL_08c2ed02_4_k_cu_fd1f3115_213804cuda3std3__45__cpo5beginE - _ZN40_INTERNAL_08c2ed02_4_k_cu_fd1f3115_213804cuda3std6ranges3__45__cpo9iter_moveE)
_ZN40_INTERNAL_08c2ed02_4_k_cu_fd1f3115_213804cuda3std6ranges3__45__cpo9iter_moveE:
	.zero		1
	.type		_ZN40_INTERNAL_08c2ed02_4_k_cu_fd1f3115_213804cuda3std3__45__cpo5beginE,@object
	.size		_ZN40_INTERNAL_08c2ed02_4_k_cu_fd1f3115_213804cuda3std3__45__cpo5beginE,(_ZN40_INTERNAL_08c2ed02_4_k_cu_fd1f3115_213804cuda3std3__442_GLOBAL__N__08c2ed02_4_k_cu_fd1f3115_213806ignoreE - _ZN40_INTERNAL_08c2ed02_4_k_cu_fd1f3115_213804cuda3std3__45__cpo5beginE)
_ZN40_INTERNAL_08c2ed02_4_k_cu_fd1f3115_213804cuda3std3__45__cpo5beginE:
	.zero		1
	.type		_ZN40_INTERNAL_08c2ed02_4_k_cu_fd1f3115_213804cuda3std3__442_GLOBAL__N__08c2ed02_4_k_cu_fd1f3115_213806ignoreE,@object
	.size		_ZN40_INTERNAL_08c2ed02_4_k_cu_fd1f3115_213804cuda3std3__442_GLOBAL__N__08c2ed02_4_k_cu_fd1f3115_213806ignoreE,(_ZN40_INTERNAL_08c2ed02_4_k_cu_fd1f3115_213804cute7productE - _ZN40_INTERNAL_08c2ed02_4_k_cu_fd1f3115_213804cuda3std3__442_GLOBAL__N__08c2ed02_4_k_cu_fd1f3115_213806ignoreE)
_ZN40_INTERNAL_08c2ed02_4_k_cu_fd1f3115_213804cuda3std3__442_GLOBAL__N__08c2ed02_4_k_cu_fd1f3115_213806ignoreE:
	.zero		1
	.type		_ZN40_INTERNAL_08c2ed02_4_k_cu_fd1f3115_213804cute7productE,@object
	.size		_ZN40_INTERNAL_08c2ed02_4_k_cu_fd1f3115_213804cute7productE,(_ZN40_INTERNAL_08c2ed02_4_k_cu_fd1f3115_213804cuda3std3__45__cpo3endE - _ZN40_INTERNAL_08c2ed02_4_k_cu_fd1f3115_213804cute7productE)
_ZN40_INTERNAL_08c2ed02_4_k_cu_fd1f3115_213804cute7productE:
	.zero		1
	.type		_ZN40_INTERNAL_08c2ed02_4_k_cu_fd1f3115_213804cuda3std3__45__cpo3endE,@object
	.size		_ZN40_INTERNAL_08c2ed02_4_k_cu_fd1f3115_213804cuda3std3__45__cpo3endE,(_ZN40_INTERNAL_08c2ed02_4_k_cu_fd1f3115_213804cuda3std3__419piecewise_constructE - _ZN40_INTERNAL_08c2ed02_4_k_cu_fd1f3115_213804cuda3std3__45__cpo3endE)
_ZN40_INTERNAL_08c2ed02_4_k_cu_fd1f3115_213804cuda3std3__45__cpo3endE:
	.zero		1
	.type		_ZN40_INTERNAL_08c2ed02_4_k_cu_fd1f3115_213804cuda3std3__419piecewise_constructE,@object
	.size		_ZN40_INTERNAL_08c2ed02_4_k_cu_fd1f3115_213804cuda3std3__419piecewise_constructE,(_ZN40_INTERNAL_08c2ed02_4_k_cu_fd1f3115_213804cuda3std3__45__cpo4cendE - _ZN40_INTERNAL_08c2ed02_4_k_cu_fd1f3115_213804cuda3std3__419piecewise_constructE)
_ZN40_INTERNAL_08c2ed02_4_k_cu_fd1f3115_213804cuda3std3__419piecewise_constructE:
	.zero		1
	.type		_ZN40_INTERNAL_08c2ed02_4_k_cu_fd1f3115_213804cuda3std3__45__cpo4cendE,@object
	.size		_ZN40_INTERNAL_08c2ed02_4_k_cu_fd1f3115_213804cuda3std3__45__cpo4cendE,(_ZN40_INTERNAL_08c2ed02_4_k_cu_fd1f3115_213804cuda3std6ranges3__45__cpo4swapE - _ZN40_INTERNAL_08c2ed02_4_k_cu_fd1f3115_213804cuda3std3__45__cpo4cendE)
_ZN40_INTERNAL_08c2ed02_4_k_cu_fd1f3115_213804cuda3std3__45__cpo4cendE:
	.zero		1
	.type		_ZN40_INTERNAL_08c2ed02_4_k_cu_fd1f3115_213804cuda3std6ranges3__45__cpo4swapE,@object
	.size		_ZN40_INTERNAL_08c2ed02_4_k_cu_fd1f3115_213804cuda3std6ranges3__45__cpo4swapE,(.L_10 - _ZN40_INTERNAL_08c2ed02_4_k_cu_fd1f3115_213804cuda3std6ranges3__45__cpo4swapE)
_ZN40_INTERNAL_08c2ed02_4_k_cu_fd1f3115_213804cuda3std6ranges3__45__cpo4swapE:
	.zero		1
.L_10:


//--------------------- .nv.constant0._ZN7cutlass13device_kernelINS_4gemm6kernel13GemmUniversalIN4cute5tupleIJiiiiEEENS1_10collective13CollectiveMmaINS1_35MainloopSm100TmaUmmaWarpSpecializedILi2ELi2ELi4ENS5_IJNS4_1CILi1EEESB_SB_EEEEENS5_IJNSA_ILi64EEENSA_ILi128EEESF_EEENS_10bfloat16_tENS5_IJlSB_lEEESH_SI_NS4_8TiledMMAINS4_8MMA_AtomIJNS4_20SM100_MMA_F16BF16_SSISH_SH_fLi64ELi128ELNS4_4UMMA5MajorE0ELSN_0ELNSM_7ScaleInE0ELSO_0EEEEEENS4_6LayoutISC_NS5_IJNSA_ILi0EEESS_SS_EEEEENS5_IJNS4_10UnderscoreESV_SV_EEEEENS4_13SM90_TMA_LOADENS4_14ComposedLayoutINS4_7SwizzleILi3ELi4ELi3EEENS4_18smem_ptr_flag_bitsILi16EEENSR_INS5_IJNSA_ILi8EEESE_EEENS5_IJSE_SB_EEEEEEEvNS4_8identityESY_S18_vS19_EENS_8epilogue10collective18CollectiveEpilogueINS1B_23Sm100TmaWarpSpecializedILi4ELi2ELi16ELb1ELb0EEEJSG_NS5_IJNSR_ISE_SB_EENSR_INSA_ILi32EEESB_EEEEESH_SI_SH_SI_NS1B_6fusion15FusionCallbacksIS1F_NS1K_17LinearCombinationISH_fSH_fLNS_15FloatRoundStyleE2EEESG_S1J_JEEENS4_5SM1004TMEM4LOAD26SM100_TMEM_LOAD_16dp256b4xESY_NSZ_INS10_ILi2ELi4ELi3EEES13_NSR_INS5_IJS14_S1H_EEENS5_IJS1H_SB_EEEEEEENS4_17SM75_U32x4_LDSM_NENS4_14SM90_TMA_STOREES1Y_NS4_17SM90_U32x4_STSM_NENS4_39AutoVectorizingCopyWithAssumedAlignmentILi128EEEEEEvvEEEEvNT_6ParamsE --------------------------
	.section	.nv.constant0._ZN7cutlass13device_kernelINS_4gemm6kernel13GemmUniversalIN4cute5tupleIJiiiiEEENS1_10collective13CollectiveMmaINS1_35MainloopSm100TmaUmmaWarpSpecializedILi2ELi2ELi4ENS5_IJNS4_1CILi1EEESB_SB_EEEEENS5_IJNSA_ILi64EEENSA_ILi128EEESF_EEENS_10bfloat16_tENS5_IJlSB_lEEESH_SI_NS4_8TiledMMAINS4_8MMA_AtomIJNS4_20SM100_MMA_F16BF16_SSISH_SH_fLi64ELi128ELNS4_4UMMA5MajorE0ELSN_0ELNSM_7ScaleInE0ELSO_0EEEEEENS4_6LayoutISC_NS5_IJNSA_ILi0EEESS_SS_EEEEENS5_IJNS4_10UnderscoreESV_SV_EEEEENS4_13SM90_TMA_LOADENS4_14ComposedLayoutINS4_7SwizzleILi3ELi4ELi3EEENS4_18smem_ptr_flag_bitsILi16EEENSR_INS5_IJNSA_ILi8EEESE_EEENS5_IJSE_SB_EEEEEEEvNS4_8identityESY_S18_vS19_EENS_8epilogue10collective18CollectiveEpilogueINS1B_23Sm100TmaWarpSpecializedILi4ELi2ELi16ELb1ELb0EEEJSG_NS5_IJNSR_ISE_SB_EENSR_INSA_ILi32EEESB_EEEEESH_SI_SH_SI_NS1B_6fusion15FusionCallbacksIS1F_NS1K_17LinearCombinationISH_fSH_fLNS_15FloatRoundStyleE2EEESG_S1J_JEEENS4_5SM1004TMEM4LOAD26SM100_TMEM_LOAD_16dp256b4xESY_NSZ_INS10_ILi2ELi4ELi3EEES13_NSR_INS5_IJS14_S1H_EEENS5_IJS1H_SB_EEEEEEENS4_17SM75_U32x4_LDSM_NENS4_14SM90_TMA_STOREES1Y_NS4_17SM90_U32x4_STSM_NENS4_39AutoVectorizingCopyWithAssumedAlignmentILi128EEEEEEvvEEEEvNT_6ParamsE,"a",@progbits
	.sectionflags	@""
	.align	4
.nv.constant0._ZN7cutlass13device_kernelINS_4gemm6kernel13GemmUniversalIN4cute5tupleIJiiiiEEENS1_10collective13CollectiveMmaINS1_35MainloopSm100TmaUmmaWarpSpecializedILi2ELi2ELi4ENS5_IJNS4_1CILi1EEESB_SB_EEEEENS5_IJNSA_ILi64EEENSA_ILi128EEESF_EEENS_10bfloat16_tENS5_IJlSB_lEEESH_SI_NS4_8TiledMMAINS4_8MMA_AtomIJNS4_20SM100_MMA_F16BF16_SSISH_SH_fLi64ELi128ELNS4_4UMMA5MajorE0ELSN_0ELNSM_7ScaleInE0ELSO_0EEEEEENS4_6LayoutISC_NS5_IJNSA_ILi0EEESS_SS_EEEEENS5_IJNS4_10UnderscoreESV_SV_EEEEENS4_13SM90_TMA_LOADENS4_14ComposedLayoutINS4_7SwizzleILi3ELi4ELi3EEENS4_18smem_ptr_flag_bitsILi16EEENSR_INS5_IJNSA_ILi8EEESE_EEENS5_IJSE_SB_EEEEEEEvNS4_8identityESY_S18_vS19_EENS_8epilogue10collective18CollectiveEpilogueINS1B_23Sm100TmaWarpSpecializedILi4ELi2ELi16ELb1ELb0EEEJSG_NS5_IJNSR_ISE_SB_EENSR_INSA_ILi32EEESB_EEEEESH_SI_SH_SI_NS1B_6fusion15FusionCallbacksIS1F_NS1K_17LinearCombinationISH_fSH_fLNS_15FloatRoundStyleE2EEESG_S1J_JEEENS4_5SM1004TMEM4LOAD26SM100_TMEM_LOAD_16dp256b4xESY_NSZ_INS10_ILi2ELi4ELi3EEES13_NSR_INS5_IJS14_S1H_EEENS5_IJS1H_SB_EEEEEEENS4_17SM75_U32x4_LDSM_NENS4_14SM90_TMA_STOREES1Y_NS4_17SM90_U32x4_STSM_NENS4_39AutoVectorizingCopyWithAssumedAlignmentILi128EEEEEEvvEEEEvNT_6ParamsE:
	.zero		2944


//--------------------- SYMBOLS --------------------------

	.type		.nv.reservedSmem.offset0,@object
	.size		.nv.reservedSmem.offset0,0x4
	.type		.nv.reservedSmem.cap,@object
	.size		.nv.reservedSmem.cap,0x4
	.type		__assertfail,@function
